	.target	sm_90a

	.elftype	@"ET_EXEC"


//--------------------- .note.nv.tkinfo           --------------------------
	.section	.note.nv.tkinfo,"",@"SHT_NOTE"
	.sectionflags	@"SHF_NOTE_NV_TKINFO"
	.tkinfo
        /*0018*/ 	.word	0x00000002
        /*0030*/ 	.string	""
        /*0030*/ 	.string	"ptxas"
        /*0030*/ 	.string	"Cuda compilation tools, release 13.0, V13.0.88"
        /*0030*/ 	.string	"Build cuda_13.0.r13.0/compiler.36424714_0"
        /*0030*/ 	.string	"-arch sm_90a -m 64 "



//--------------------- .note.nv.cuinfo           --------------------------
	.section	.note.nv.cuinfo,"",@"SHT_NOTE"
	.sectionflags	@"SHF_NOTE_NV_CUINFO"
        /*0018*/ 	.short	0x0002
        /*001a*/ 	.short	0x005a
        /*001c*/ 	.short	0x0082
	.zero		2


//--------------------- .nv.info                  --------------------------
	.section	.nv.info,"",@"SHT_CUDA_INFO"
	.align	4


	//----- nvinfo : EIATTR_REGCOUNT
	.align		4
        /*0000*/ 	.byte	0x04, 0x2f
        /*0002*/ 	.short	(.L_12 - .L_11)
	.align		4
.L_11:
        /*0004*/ 	.word	index@(_ZN7cutlass13device_kernelINS_4gemm6kernel13GemmUniversalIN4cute5tupleIJiiiiEEENS1_10collective13CollectiveMmaINS1_37MainloopSm90TmaGmmaWarpSpecializedFP8ILi37ENS5_IJNS4_1CILi4EEESB_NSA_ILi1EEEEEENS1_35KernelTmaWarpSpecializedCooperativeEEENS5_IJNSA_ILi128EEENSA_ILi64EEENSA_ILi32EEEEEENS_12float_e4m3_tENS5_IJlSC_lEEESK_SL_NS4_8TiledMMAINS4_8MMA_AtomIJNS4_4SM904GMMA30MMA_64x64x32_F32E4M3E4M3_SS_TNILNSP_7ScaleInE1ELSR_1EEEEEENS4_6LayoutINS5_IJNSA_ILi2EEESC_SC_EEENS5_IJSC_NSA_ILi0EEESX_EEEEENS5_IJNS4_10UnderscoreES10_S10_EEEEENS4_23SM90_TMA_LOAD_MULTICASTENS4_14ComposedLayoutINS4_7SwizzleILi1ELi4ELi3EEENS4_18smem_ptr_flag_bitsILi8EEENSU_INS5_IJNSA_ILi8EEESI_EEENS5_IJSI_SC_EEEEEEEvNS4_8identityES13_S1D_vS1E_EENS_8epilogue10collective6detail29Sm90TmaWarpSpecializedAdapterINS1H_15DefaultEpilogueISK_SL_SL_NS1G_6thread17LinearCombinationISK_Li1EffLNS1L_9ScaleType4KindE0ELNS_15FloatRoundStyleE2ESK_EENS1_15EpilogueDefaultEEEEEvvEEEEvNT_6ParamsE)
        /*0008*/ 	.word	0x000000a8


	//----- nvinfo : EIATTR_FRAME_SIZE
	.align		4
.L_12:
        /*000c*/ 	.byte	0x04, 0x11
        /*000e*/ 	.short	(.L_14 - .L_13)
	.align		4
.L_13:
        /*0010*/ 	.word	index@(_ZN7cutlass13device_kernelINS_4gemm6kernel13GemmUniversalIN4cute5tupleIJiiiiEEENS1_10collective13CollectiveMmaINS1_37MainloopSm90TmaGmmaWarpSpecializedFP8ILi37ENS5_IJNS4_1CILi4EEESB_NSA_ILi1EEEEEENS1_35KernelTmaWarpSpecializedCooperativeEEENS5_IJNSA_ILi128EEENSA_ILi64EEENSA_ILi32EEEEEENS_12float_e4m3_tENS5_IJlSC_lEEESK_SL_NS4_8TiledMMAINS4_8MMA_AtomIJNS4_4SM904GMMA30MMA_64x64x32_F32E4M3E4M3_SS_TNILNSP_7ScaleInE1ELSR_1EEEEEENS4_6LayoutINS5_IJNSA_ILi2EEESC_SC_EEENS5_IJSC_NSA_ILi0EEESX_EEEEENS5_IJNS4_10UnderscoreES10_S10_EEEEENS4_23SM90_TMA_LOAD_MULTICASTENS4_14ComposedLayoutINS4_7SwizzleILi1ELi4ELi3EEENS4_18smem_ptr_flag_bitsILi8EEENSU_INS5_IJNSA_ILi8EEESI_EEENS5_IJSI_SC_EEEEEEEvNS4_8identityES13_S1D_vS1E_EENS_8epilogue10collective6detail29Sm90TmaWarpSpecializedAdapterINS1H_15DefaultEpilogueISK_SL_SL_NS1G_6thread17LinearCombinationISK_Li1EffLNS1L_9ScaleType4KindE0ELNS_15FloatRoundStyleE2ESK_EENS1_15EpilogueDefaultEEEEEvvEEEEvNT_6ParamsE)
        /*0014*/ 	.word	0x00000000


	//----- nvinfo : EIATTR_MIN_STACK_SIZE
	.align		4
.L_14:
        /*0018*/ 	.byte	0x04, 0x12
        /*001a*/ 	.short	(.L_16 - .L_15)
	.align		4
.L_15:
        /*001c*/ 	.word	index@(_ZN7cutlass13device_kernelINS_4gemm6kernel13GemmUniversalIN4cute5tupleIJiiiiEEENS1_10collective13CollectiveMmaINS1_37MainloopSm90TmaGmmaWarpSpecializedFP8ILi37ENS5_IJNS4_1CILi4EEESB_NSA_ILi1EEEEEENS1_35KernelTmaWarpSpecializedCooperativeEEENS5_IJNSA_ILi128EEENSA_ILi64EEENSA_ILi32EEEEEENS_12float_e4m3_tENS5_IJlSC_lEEESK_SL_NS4_8TiledMMAINS4_8MMA_AtomIJNS4_4SM904GMMA30MMA_64x64x32_F32E4M3E4M3_SS_TNILNSP_7ScaleInE1ELSR_1EEEEEENS4_6LayoutINS5_IJNSA_ILi2EEESC_SC_EEENS5_IJSC_NSA_ILi0EEESX_EEEEENS5_IJNS4_10UnderscoreES10_S10_EEEEENS4_23SM90_TMA_LOAD_MULTICASTENS4_14ComposedLayoutINS4_7SwizzleILi1ELi4ELi3EEENS4_18smem_ptr_flag_bitsILi8EEENSU_INS5_IJNSA_ILi8EEESI_EEENS5_IJSI_SC_EEEEEEEvNS4_8identityES13_S1D_vS1E_EENS_8epilogue10collective6detail29Sm90TmaWarpSpecializedAdapterINS1H_15DefaultEpilogueISK_SL_SL_NS1G_6thread17LinearCombinationISK_Li1EffLNS1L_9ScaleType4KindE0ELNS_15FloatRoundStyleE2ESK_EENS1_15EpilogueDefaultEEEEEvvEEEEvNT_6ParamsE)
        /*0020*/ 	.word	0x00000000
.L_16:


//--------------------- .nv.compat                --------------------------
	.section	.nv.compat,"",@"SHT_CUDA_COMPAT_INFO"
	.align	4
        /*0000*/ 	.byte	0x02, 0x09, 0x01, 0x00, 0x02, 0x02, 0x04, 0x00, 0x02, 0x05, 0x05, 0x00, 0x03, 0x07, 0x01, 0x01
        /*0010*/ 	.byte	0x02, 0x03, 0x01, 0x00, 0x02, 0x06, 0x01, 0x00, 0x04, 0x0b, 0x08, 0x00, 0x00, 0x00, 0x00, 0x00
        /*0020*/ 	.byte	0x00, 0x00, 0x00, 0x00


//--------------------- .nv.info._ZN7cutlass13device_kernelINS_4gemm6kernel13GemmUniversalIN4cute5tupleIJiiiiEEENS1_10collective13CollectiveMmaINS1_37MainloopSm90TmaGmmaWarpSpecializedFP8ILi37ENS5_IJNS4_1CILi4EEESB_NSA_ILi1EEEEEENS1_35KernelTmaWarpSpecializedCooperativeEEENS5_IJNSA_ILi128EEENSA_ILi64EEENSA_ILi32EEEEEENS_12float_e4m3_tENS5_IJlSC_lEEESK_SL_NS4_8TiledMMAINS4_8MMA_AtomIJNS4_4SM904GMMA30MMA_64x64x32_F32E4M3E4M3_SS_TNILNSP_7ScaleInE1ELSR_1EEEEEENS4_6LayoutINS5_IJNSA_ILi2EEESC_SC_EEENS5_IJSC_NSA_ILi0EEESX_EEEEENS5_IJNS4_10UnderscoreES10_S10_EEEEENS4_23SM90_TMA_LOAD_MULTICASTENS4_14ComposedLayoutINS4_7SwizzleILi1ELi4ELi3EEENS4_18smem_ptr_flag_bitsILi8EEENSU_INS5_IJNSA_ILi8EEESI_EEENS5_IJSI_SC_EEEEEEEvNS4_8identityES13_S1D_vS1E_EENS_8epilogue10collective6detail29Sm90TmaWarpSpecializedAdapterINS1H_15DefaultEpilogueISK_SL_SL_NS1G_6thread17LinearCombinationISK_Li1EffLNS1L_9ScaleType4KindE0ELNS_15FloatRoundStyleE2ESK_EENS1_15EpilogueDefaultEEEEEvvEEEEvNT_6ParamsE --------------------------
	.section	.nv.info._ZN7cutlass13device_kernelINS_4gemm6kernel13GemmUniversalIN4cute5tupleIJiiiiEEENS1_10collective13CollectiveMmaINS1_37MainloopSm90TmaGmmaWarpSpecializedFP8ILi37ENS5_IJNS4_1CILi4EEESB_NSA_ILi1EEEEEENS1_35KernelTmaWarpSpecializedCooperativeEEENS5_IJNSA_ILi128EEENSA_ILi64EEENSA_ILi32EEEEEENS_12float_e4m3_tENS5_IJlSC_lEEESK_SL_NS4_8TiledMMAINS4_8MMA_AtomIJNS4_4SM904GMMA30MMA_64x64x32_F32E4M3E4M3_SS_TNILNSP_7ScaleInE1ELSR_1EEEEEENS4_6LayoutINS5_IJNSA_ILi2EEESC_SC_EEENS5_IJSC_NSA_ILi0EEESX_EEEEENS5_IJNS4_10UnderscoreES10_S10_EEEEENS4_23SM90_TMA_LOAD_MULTICASTENS4_14ComposedLayoutINS4_7SwizzleILi1ELi4ELi3EEENS4_18smem_ptr_flag_bitsILi8EEENSU_INS5_IJNSA_ILi8EEESI_EEENS5_IJSI_SC_EEEEEEEvNS4_8identityES13_S1D_vS1E_EENS_8epilogue10collective6detail29Sm90TmaWarpSpecializedAdapterINS1H_15DefaultEpilogueISK_SL_SL_NS1G_6thread17LinearCombinationISK_Li1EffLNS1L_9ScaleType4KindE0ELNS_15FloatRoundStyleE2ESK_EENS1_15EpilogueDefaultEEEEEvvEEEEvNT_6ParamsE,"",@"SHT_CUDA_INFO"
	.sectionflags	@""
	.align	4


	//----- nvinfo : EIATTR_CUDA_API_VERSION
	.align		4
        /*0000*/ 	.byte	0x04, 0x37
        /*0002*/ 	.short	(.L_18 - .L_17)
.L_17:
        /*0004*/ 	.word	0x00000082


	//----- nvinfo : EIATTR_KPARAM_INFO
	.align		4
.L_18:
        /*0008*/ 	.byte	0x04, 0x17
        /*000a*/ 	.short	(.L_20 - .L_19)
.L_19:
        /*000c*/ 	.word	0x00000000
        /*0010*/ 	.short	0x0000
        /*0012*/ 	.short	0x0070
        /*0014*/ 	.byte	0x00, 0xf0, 0x01, 0x10


	//----- nvinfo : EIATTR_SPARSE_MMA_MASK
	.align		4
.L_20:
        /*0018*/ 	.byte	0x03, 0x50
        /*001a*/ 	.short	0x0000


	//----- nvinfo : EIATTR_MAXREG_COUNT
	.align		4
        /*001c*/ 	.byte	0x03, 0x1b
        /*001e*/ 	.short	0x00a8


	//----- nvinfo : EIATTR_NUM_BARRIERS
	.align		4
        /*0020*/ 	.byte	0x02, 0x4c
        /*0022*/ 	.byte	0x01
	.zero		1


	//----- nvinfo : EIATTR_MERCURY_ISA_VERSION
	.align		4
        /*0024*/ 	.byte	0x03, 0x5f
        /*0026*/ 	.short	0x0101


	//----- nvinfo : EIATTR_INT_WARP_WIDE_INSTR_OFFSETS
	.align		4
        /*0028*/ 	.byte	0x04, 0x31
        /*002a*/ 	.short	(.L_22 - .L_21)


	//   ....[0]....
.L_21:
        /*002c*/ 	.word	0x000008c0


	//   ....[1]....
        /*0030*/ 	.word	0x00000970


	//   ....[2]....
        /*0034*/ 	.word	0x00000ab0


	//----- nvinfo : EIATTR_COOP_GROUP_MASK_REGIDS
	.align		4
.L_22:
        /*0038*/ 	.byte	0x04, 0x29
        /*003a*/ 	.short	(.L_24 - .L_23)


	//   ....[0]....
.L_23:
        /*003c*/ 	.word	0xffffffff


	//   ....[1]....
        /*0040*/ 	.word	0xffffffff


	//   ....[2]....
        /*0044*/ 	.word	0xffffffff


	//   ....[3]....
        /*0048*/ 	.word	0xffffffff


	//   ....[4]....
        /*004c*/ 	.word	0xffffffff


	//   ....[5]....
        /*0050*/ 	.word	0xffffffff


	//----- nvinfo : EIATTR_COOP_GROUP_INSTR_OFFSETS
	.align		4
.L_24:
        /*0054*/ 	.byte	0x04, 0x28
        /*0056*/ 	.short	(.L_26 - .L_25)


	//   ....[0]....
.L_25:
        /*0058*/ 	.word	0x00000060


	//   ....[1]....
        /*005c*/ 	.word	0x00000070


	//   ....[2]....
        /*0060*/ 	.word	0x00000130


	//   ....[3]....
        /*0064*/ 	.word	0x00000720


	//   ....[4]....
        /*0068*/ 	.word	0x00000c60


	//   ....[5]....
        /*006c*/ 	.word	0x000016d0


	//----- nvinfo : EIATTR_REG_RECONFIG
	.align		4
.L_26:
        /*0070*/ 	.byte	0x01, 0x54
	.zero		2


	//----- nvinfo : EIATTR_MBARRIER_INSTR_OFFSETS
	.align		4
        /*0074*/ 	.byte	0x04, 0x39
        /*0076*/ 	.short	(.L_28 - .L_27)


	//   ....[0]....
.L_27:
        /*0078*/ 	.word	0x00000250
        /*007c*/ 	.word	0x000000ff
        /*0080*/ 	.word	0x00000000
        /*0084*/ 	.short	0x0100
        /*0086*/ 	.byte	0x08
	.zero		1


	//   ....[1]....
        /*0088*/ 	.word	0x00000260
        /*008c*/ 	.word	0x000000ff
        /*0090*/ 	.word	0x00000128
        /*0094*/ 	.short	0x0100
        /*0096*/ 	.byte	0x08
	.zero		1


	//   ....[2]....
        /*0098*/ 	.word	0x00000270
        /*009c*/ 	.word	0x000000ff
        /*00a0*/ 	.word	0x00000008
        /*00a4*/ 	.short	0x0100
        /*00a6*/ 	.byte	0x08
	.zero		1


	//   ....[3]....
        /*00a8*/ 	.word	0x00000280
        /*00ac*/ 	.word	0x000000ff
        /*00b0*/ 	.word	0x00000130
        /*00b4*/ 	.short	0x0100
        /*00b6*/ 	.byte	0x08
	.zero		1


	//   ....[4]....
        /*00b8*/ 	.word	0x00000290
        /*00bc*/ 	.word	0x000000ff
        /*00c0*/ 	.word	0x00000010
        /*00c4*/ 	.short	0x0100
        /*00c6*/ 	.byte	0x08
	.zero		1


	//   ....[5]....
        /*00c8*/ 	.word	0x000002a0
        /*00cc*/ 	.word	0x000000ff
        /*00d0*/ 	.word	0x00000138
        /*00d4*/ 	.short	0x0100
        /*00d6*/ 	.byte	0x08
	.zero		1


	//   ....[6]....
        /*00d8*/ 	.word	0x000002b0
        /*00dc*/ 	.word	0x000000ff
        /*00e0*/ 	.word	0x00000018
        /*00e4*/ 	.short	0x0100
        /*00e6*/ 	.byte	0x08
	.zero		1


	//   ....[7]....
        /*00e8*/ 	.word	0x000002c0
        /*00ec*/ 	.word	0x000000ff
        /*00f0*/ 	.word	0x00000140
        /*00f4*/ 	.short	0x0100
        /*00f6*/ 	.byte	0x08
	.zero		1


	//   ....[8]....
        /*00f8*/ 	.word	0x000002d0
        /*00fc*/ 	.word	0x000000ff
        /*0100*/ 	.word	0x00000020
        /*0104*/ 	.short	0x0100
        /*0106*/ 	.byte	0x08
	.zero		1


	//   ....[9]....
        /*0108*/ 	.word	0x000002e0
        /*010c*/ 	.word	0x000000ff
        /*0110*/ 	.word	0x00000148
        /*0114*/ 	.short	0x0100
        /*0116*/ 	.byte	0x08
	.zero		1


	//   ....[10]....
        /*0118*/ 	.word	0x000002f0
        /*011c*/ 	.word	0x000000ff
        /*0120*/ 	.word	0x00000028
        /*0124*/ 	.short	0x0100
        /*0126*/ 	.byte	0x08
	.zero		1


	//   ....[11]....
        /*0128*/ 	.word	0x00000300
        /*012c*/ 	.word	0x000000ff
        /*0130*/ 	.word	0x00000150
        /*0134*/ 	.short	0x0100
        /*0136*/ 	.byte	0x08
	.zero		1


	//   ....[12]....
        /*0138*/ 	.word	0x00000310
        /*013c*/ 	.word	0x000000ff
        /*0140*/ 	.word	0x00000030
        /*0144*/ 	.short	0x0100
        /*0146*/ 	.byte	0x08
	.zero		1


	//   ....[13]....
        /*0148*/ 	.word	0x00000320
        /*014c*/ 	.word	0x000000ff
        /*0150*/ 	.word	0x00000158
        /*0154*/ 	.short	0x0100
        /*0156*/ 	.byte	0x08
	.zero		1


	//   ....[14]....
        /*0158*/ 	.word	0x00000330
        /*015c*/ 	.word	0x000000ff
        /*0160*/ 	.word	0x00000038
        /*0164*/ 	.short	0x0100
        /*0166*/ 	.byte	0x08
	.zero		1


	//   ....[15]....
        /*0168*/ 	.word	0x00000340
        /*016c*/ 	.word	0x000000ff
        /*0170*/ 	.word	0x00000160
        /*0174*/ 	.short	0x0100
        /*0176*/ 	.byte	0x08
	.zero		1


	//   ....[16]....
        /*0178*/ 	.word	0x00000350
        /*017c*/ 	.word	0x000000ff
        /*0180*/ 	.word	0x00000040
        /*0184*/ 	.short	0x0100
        /*0186*/ 	.byte	0x08
	.zero		1


	//   ....[17]....
        /*0188*/ 	.word	0x00000360
        /*018c*/ 	.word	0x000000ff
        /*0190*/ 	.word	0x00000168
        /*0194*/ 	.short	0x0100
        /*0196*/ 	.byte	0x08
	.zero		1


	//   ....[18]....
        /*0198*/ 	.word	0x00000370
        /*019c*/ 	.word	0x000000ff
        /*01a0*/ 	.word	0x00000048
        /*01a4*/ 	.short	0x0100
        /*01a6*/ 	.byte	0x08
	.zero		1


	//   ....[19]....
        /*01a8*/ 	.word	0x00000380
        /*01ac*/ 	.word	0x000000ff
        /*01b0*/ 	.word	0x00000170
        /*01b4*/ 	.short	0x0100
        /*01b6*/ 	.byte	0x08
	.zero		1


	//   ....[20]....
        /*01b8*/ 	.word	0x00000390
        /*01bc*/ 	.word	0x000000ff
        /*01c0*/ 	.word	0x00000050
        /*01c4*/ 	.short	0x0100
        /*01c6*/ 	.byte	0x08
	.zero		1


	//   ....[21]....
        /*01c8*/ 	.word	0x000003a0
        /*01cc*/ 	.word	0x000000ff
        /*01d0*/ 	.word	0x00000178
        /*01d4*/ 	.short	0x0100
        /*01d6*/ 	.byte	0x08
	.zero		1


	//   ....[22]....
        /*01d8*/ 	.word	0x000003b0
        /*01dc*/ 	.word	0x000000ff
        /*01e0*/ 	.word	0x00000058
        /*01e4*/ 	.short	0x0100
        /*01e6*/ 	.byte	0x08
	.zero		1


	//   ....[23]....
        /*01e8*/ 	.word	0x000003c0
        /*01ec*/ 	.word	0x000000ff
        /*01f0*/ 	.word	0x00000180
        /*01f4*/ 	.short	0x0100
        /*01f6*/ 	.byte	0x08
	.zero		1


	//   ....[24]....
        /*01f8*/ 	.word	0x000003d0
        /*01fc*/ 	.word	0x000000ff
        /*0200*/ 	.word	0x00000060
        /*0204*/ 	.short	0x0100
        /*0206*/ 	.byte	0x08
	.zero		1


	//   ....[25]....
        /*0208*/ 	.word	0x000003e0
        /*020c*/ 	.word	0x000000ff
        /*0210*/ 	.word	0x00000188
        /*0214*/ 	.short	0x0100
        /*0216*/ 	.byte	0x08
	.zero		1


	//   ....[26]....
        /*0218*/ 	.word	0x000003f0
        /*021c*/ 	.word	0x000000ff
        /*0220*/ 	.word	0x00000068
        /*0224*/ 	.short	0x0100
        /*0226*/ 	.byte	0x08
	.zero		1


	//   ....[27]....
        /*0228*/ 	.word	0x00000400
        /*022c*/ 	.word	0x000000ff
        /*0230*/ 	.word	0x00000190
        /*0234*/ 	.short	0x0100
        /*0236*/ 	.byte	0x08
	.zero		1


	//   ....[28]....
        /*0238*/ 	.word	0x00000410
        /*023c*/ 	.word	0x000000ff
        /*0240*/ 	.word	0x00000070
        /*0244*/ 	.short	0x0100
        /*0246*/ 	.byte	0x08
	.zero		1


	//   ....[29]....
        /*0248*/ 	.word	0x00000420
        /*024c*/ 	.word	0x000000ff
        /*0250*/ 	.word	0x00000198
        /*0254*/ 	.short	0x0100
        /*0256*/ 	.byte	0x08
	.zero		1


	//   ....[30]....
        /*0258*/ 	.word	0x00000430
        /*025c*/ 	.word	0x000000ff
        /*0260*/ 	.word	0x00000078
        /*0264*/ 	.short	0x0100
        /*0266*/ 	.byte	0x08
	.zero		1


	//   ....[31]....
        /*0268*/ 	.word	0x00000440
        /*026c*/ 	.word	0x000000ff
        /*0270*/ 	.word	0x000001a0
        /*0274*/ 	.short	0x0100
        /*0276*/ 	.byte	0x08
	.zero		1


	//   ....[32]....
        /*0278*/ 	.word	0x00000450
        /*027c*/ 	.word	0x000000ff
        /*0280*/ 	.word	0x00000080
        /*0284*/ 	.short	0x0100
        /*0286*/ 	.byte	0x08
	.zero		1


	//   ....[33]....
        /*0288*/ 	.word	0x00000460
        /*028c*/ 	.word	0x000000ff
        /*0290*/ 	.word	0x000001a8
        /*0294*/ 	.short	0x0100
        /*0296*/ 	.byte	0x08
	.zero		1


	//   ....[34]....
        /*0298*/ 	.word	0x00000470
        /*029c*/ 	.word	0x000000ff
        /*02a0*/ 	.word	0x00000088
        /*02a4*/ 	.short	0x0100
        /*02a6*/ 	.byte	0x08
	.zero		1


	//   ....[35]....
        /*02a8*/ 	.word	0x00000480
        /*02ac*/ 	.word	0x000000ff
        /*02b0*/ 	.word	0x000001b0
        /*02b4*/ 	.short	0x0100
        /*02b6*/ 	.byte	0x08
	.zero		1


	//   ....[36]....
        /*02b8*/ 	.word	0x00000490
        /*02bc*/ 	.word	0x000000ff
        /*02c0*/ 	.word	0x00000090
        /*02c4*/ 	.short	0x0100
        /*02c6*/ 	.byte	0x08
	.zero		1


	//   ....[37]....
        /*02c8*/ 	.word	0x000004a0
        /*02cc*/ 	.word	0x000000ff
        /*02d0*/ 	.word	0x000001b8
        /*02d4*/ 	.short	0x0100
        /*02d6*/ 	.byte	0x08
	.zero		1


	//   ....[38]....
        /*02d8*/ 	.word	0x000004b0
        /*02dc*/ 	.word	0x000000ff
        /*02e0*/ 	.word	0x00000098
        /*02e4*/ 	.short	0x0100
        /*02e6*/ 	.byte	0x08
	.zero		1


	//   ....[39]....
        /*02e8*/ 	.word	0x000004c0
        /*02ec*/ 	.word	0x000000ff
        /*02f0*/ 	.word	0x000001c0
        /*02f4*/ 	.short	0x0100
        /*02f6*/ 	.byte	0x08
	.zero		1


	//   ....[40]....
        /*02f8*/ 	.word	0x000004d0
        /*02fc*/ 	.word	0x000000ff
        /*0300*/ 	.word	0x000000a0
        /*0304*/ 	.short	0x0100
        /*0306*/ 	.byte	0x08
	.zero		1


	//   ....[41]....
        /*0308*/ 	.word	0x000004e0
        /*030c*/ 	.word	0x000000ff
        /*0310*/ 	.word	0x000001c8
        /*0314*/ 	.short	0x0100
        /*0316*/ 	.byte	0x08
	.zero		1


	//   ....[42]....
        /*0318*/ 	.word	0x000004f0
        /*031c*/ 	.word	0x000000ff
        /*0320*/ 	.word	0x000000a8
        /*0324*/ 	.short	0x0100
        /*0326*/ 	.byte	0x08
	.zero		1


	//   ....[43]....
        /*0328*/ 	.word	0x00000500
        /*032c*/ 	.word	0x000000ff
        /*0330*/ 	.word	0x000001d0
        /*0334*/ 	.short	0x0100
        /*0336*/ 	.byte	0x08
	.zero		1


	//   ....[44]....
        /*0338*/ 	.word	0x00000510
        /*033c*/ 	.word	0x000000ff
        /*0340*/ 	.word	0x000000b0
        /*0344*/ 	.short	0x0100
        /*0346*/ 	.byte	0x08
	.zero		1


	//   ....[45]....
        /*0348*/ 	.word	0x00000520
        /*034c*/ 	.word	0x000000ff
        /*0350*/ 	.word	0x000001d8
        /*0354*/ 	.short	0x0100
        /*0356*/ 	.byte	0x08
	.zero		1


	//   ....[46]....
        /*0358*/ 	.word	0x00000530
        /*035c*/ 	.word	0x000000ff
        /*0360*/ 	.word	0x000000b8
        /*0364*/ 	.short	0x0100
        /*0366*/ 	.byte	0x08
	.zero		1


	//   ....[47]....
        /*0368*/ 	.word	0x00000540
        /*036c*/ 	.word	0x000000ff
        /*0370*/ 	.word	0x000001e0
        /*0374*/ 	.short	0x0100
        /*0376*/ 	.byte	0x08
	.zero		1


	//   ....[48]....
        /*0378*/ 	.word	0x00000550
        /*037c*/ 	.word	0x000000ff
        /*0380*/ 	.word	0x000000c0
        /*0384*/ 	.short	0x0100
        /*0386*/ 	.byte	0x08
	.zero		1


	//   ....[49]....
        /*0388*/ 	.word	0x00000560
        /*038c*/ 	.word	0x000000ff
        /*0390*/ 	.word	0x000001e8
        /*0394*/ 	.short	0x0100
        /*0396*/ 	.byte	0x08
	.zero		1


	//   ....[50]....
        /*0398*/ 	.word	0x00000570
        /*039c*/ 	.word	0x000000ff
        /*03a0*/ 	.word	0x000000c8
        /*03a4*/ 	.short	0x0100
        /*03a6*/ 	.byte	0x08
	.zero		1


	//   ....[51]....
        /*03a8*/ 	.word	0x00000580
        /*03ac*/ 	.word	0x000000ff
        /*03b0*/ 	.word	0x000001f0
        /*03b4*/ 	.short	0x0100
        /*03b6*/ 	.byte	0x08
	.zero		1


	//   ....[52]....
        /*03b8*/ 	.word	0x00000590
        /*03bc*/ 	.word	0x000000ff
        /*03c0*/ 	.word	0x000000d0
        /*03c4*/ 	.short	0x0100
        /*03c6*/ 	.byte	0x08
	.zero		1


	//   ....[53]....
        /*03c8*/ 	.word	0x000005a0
        /*03cc*/ 	.word	0x000000ff
        /*03d0*/ 	.word	0x000001f8
        /*03d4*/ 	.short	0x0100
        /*03d6*/ 	.byte	0x08
	.zero		1


	//   ....[54]....
        /*03d8*/ 	.word	0x000005b0
        /*03dc*/ 	.word	0x000000ff
        /*03e0*/ 	.word	0x000000d8
        /*03e4*/ 	.short	0x0100
        /*03e6*/ 	.byte	0x08
	.zero		1


	//   ....[55]....
        /*03e8*/ 	.word	0x000005c0
        /*03ec*/ 	.word	0x000000ff
        /*03f0*/ 	.word	0x00000200
        /*03f4*/ 	.short	0x0100
        /*03f6*/ 	.byte	0x08
	.zero		1


	//   ....[56]....
        /*03f8*/ 	.word	0x000005d0
        /*03fc*/ 	.word	0x000000ff
        /*0400*/ 	.word	0x000000e0
        /*0404*/ 	.short	0x0100
        /*0406*/ 	.byte	0x08
	.zero		1


	//   ....[57]....
        /*0408*/ 	.word	0x000005e0
        /*040c*/ 	.word	0x000000ff
        /*0410*/ 	.word	0x00000208
        /*0414*/ 	.short	0x0100
        /*0416*/ 	.byte	0x08
	.zero		1


	//   ....[58]....
        /*0418*/ 	.word	0x000005f0
        /*041c*/ 	.word	0x000000ff
        /*0420*/ 	.word	0x000000e8
        /*0424*/ 	.short	0x0100
        /*0426*/ 	.byte	0x08
	.zero		1


	//   ....[59]....
        /*0428*/ 	.word	0x00000600
        /*042c*/ 	.word	0x000000ff
        /*0430*/ 	.word	0x00000210
        /*0434*/ 	.short	0x0100
        /*0436*/ 	.byte	0x08
	.zero		1


	//   ....[60]....
        /*0438*/ 	.word	0x00000610
        /*043c*/ 	.word	0x000000ff
        /*0440*/ 	.word	0x000000f0
        /*0444*/ 	.short	0x0100
        /*0446*/ 	.byte	0x08
	.zero		1


	//   ....[61]....
        /*0448*/ 	.word	0x00000620
        /*044c*/ 	.word	0x000000ff
        /*0450*/ 	.word	0x00000218
        /*0454*/ 	.short	0x0100
        /*0456*/ 	.byte	0x08
	.zero		1


	//   ....[62]....
        /*0458*/ 	.word	0x00000630
        /*045c*/ 	.word	0x000000ff
        /*0460*/ 	.word	0x000000f8
        /*0464*/ 	.short	0x0100
        /*0466*/ 	.byte	0x08
	.zero		1


	//   ....[63]....
        /*0468*/ 	.word	0x00000640
        /*046c*/ 	.word	0x000000ff
        /*0470*/ 	.word	0x00000220
        /*0474*/ 	.short	0x0100
        /*0476*/ 	.byte	0x08
	.zero		1


	//   ....[64]....
        /*0478*/ 	.word	0x00000650
        /*047c*/ 	.word	0x000000ff
        /*0480*/ 	.word	0x00000100
        /*0484*/ 	.short	0x0100
        /*0486*/ 	.byte	0x08
	.zero		1


	//   ....[65]....
        /*0488*/ 	.word	0x00000660
        /*048c*/ 	.word	0x000000ff
        /*0490*/ 	.word	0x00000228
        /*0494*/ 	.short	0x0100
        /*0496*/ 	.byte	0x08
	.zero		1


	//   ....[66]....
        /*0498*/ 	.word	0x00000670
        /*049c*/ 	.word	0x000000ff
        /*04a0*/ 	.word	0x00000108
        /*04a4*/ 	.short	0x0100
        /*04a6*/ 	.byte	0x08
	.zero		1


	//   ....[67]....
        /*04a8*/ 	.word	0x00000680
        /*04ac*/ 	.word	0x000000ff
        /*04b0*/ 	.word	0x00000230
        /*04b4*/ 	.short	0x0100
        /*04b6*/ 	.byte	0x08
	.zero		1


	//   ....[68]....
        /*04b8*/ 	.word	0x00000690
        /*04bc*/ 	.word	0x000000ff
        /*04c0*/ 	.word	0x00000110
        /*04c4*/ 	.short	0x0100
        /*04c6*/ 	.byte	0x08
	.zero		1


	//   ....[69]....
        /*04c8*/ 	.word	0x000006a0
        /*04cc*/ 	.word	0x000000ff
        /*04d0*/ 	.word	0x00000238
        /*04d4*/ 	.short	0x0100
        /*04d6*/ 	.byte	0x08
	.zero		1


	//   ....[70]....
        /*04d8*/ 	.word	0x000006b0
        /*04dc*/ 	.word	0x000000ff
        /*04e0*/ 	.word	0x00000118
        /*04e4*/ 	.short	0x0100
        /*04e6*/ 	.byte	0x08
	.zero		1


	//   ....[71]....
        /*04e8*/ 	.word	0x000006c0
        /*04ec*/ 	.word	0x000000ff
        /*04f0*/ 	.word	0x00000240
        /*04f4*/ 	.short	0x0100
        /*04f6*/ 	.byte	0x08
	.zero		1


	//   ....[72]....
        /*04f8*/ 	.word	0x000006d0
        /*04fc*/ 	.word	0x000000ff
        /*0500*/ 	.word	0x00000120
        /*0504*/ 	.short	0x0100
        /*0506*/ 	.byte	0x08
	.zero		1


	//   ....[73]....
        /*0508*/ 	.word	0x000006e0
        /*050c*/ 	.word	0x000000ff
        /*0510*/ 	.word	0x00000248
        /*0514*/ 	.short	0x0100
        /*0516*/ 	.byte	0x08
	.zero		1


	//   ....[74]....
        /*0518*/ 	.word	0x00000b60
        /*051c*/ 	.word	0x000000ff
        /*0520*/ 	.word	0x00000260
        /*0524*/ 	.short	0x0100
        /*0526*/ 	.byte	0x06
	.zero		1


	//   ....[75]....
        /*0528*/ 	.word	0x00000bf0
        /*052c*/ 	.word	0x000000ff
        /*0530*/ 	.word	0x00000268
        /*0534*/ 	.short	0x0100
        /*0536*/ 	.byte	0x06
	.zero		1


	//   ....[76]....
        /*0538*/ 	.word	0x00001a10
        /*053c*/ 	.word	0x000000ff
        /*0540*/ 	.word	0x00000000
        /*0544*/ 	.short	0x010a
        /*0546*/ 	.byte	0x06
	.zero		1


	//   ....[77]....
        /*0548*/ 	.word	0x00001a50
        /*054c*/ 	.word	0x000000ff
        /*0550*/ 	.word	0x00000000
        /*0554*/ 	.short	0x010a
        /*0556*/ 	.byte	0x06
	.zero		1


	//   ....[78]....
        /*0558*/ 	.word	0x00002040
        /*055c*/ 	.word	0x000000ff
        /*0560*/ 	.word	0x00000000
        /*0564*/ 	.short	0x010a
        /*0566*/ 	.byte	0x0c
	.zero		1


	//   ....[79]....
        /*0568*/ 	.word	0x00002080
        /*056c*/ 	.word	0x000000ff
        /*0570*/ 	.word	0x00000000
        /*0574*/ 	.short	0x010a
        /*0576*/ 	.byte	0x0c
	.zero		1


	//   ....[80]....
        /*0578*/ 	.word	0x00002460
        /*057c*/ 	.word	0x0000000a
        /*0580*/ 	.word	0x00000000
        /*0584*/ 	.short	0x0101
        /*0586*/ 	.byte	0x3f
	.zero		1


	//   ....[81]....
        /*0588*/ 	.word	0x00002920
        /*058c*/ 	.word	0x00000008
        /*0590*/ 	.word	0x00000000
        /*0594*/ 	.short	0x0101
        /*0596*/ 	.byte	0x3f
	.zero		1


	//   ....[82]....
        /*0598*/ 	.word	0x00006320
        /*059c*/ 	.word	0x00000012
        /*05a0*/ 	.word	0x00000128
        /*05a4*/ 	.short	0x010a
        /*05a6*/ 	.byte	0x3f
	.zero		1


	//   ....[83]....
        /*05a8*/ 	.word	0x00006720
        /*05ac*/ 	.word	0x00000008
        /*05b0*/ 	.word	0x00000268
        /*05b4*/ 	.short	0x0101
        /*05b6*/ 	.byte	0x3f
	.zero		1


	//   ....[84]....
        /*05b8*/ 	.word	0x00006e00
        /*05bc*/ 	.word	0x00000007
        /*05c0*/ 	.word	0x00000000
        /*05c4*/ 	.short	0x010a
        /*05c6*/ 	.byte	0x3f
	.zero		1


	//   ....[85]....
        /*05c8*/ 	.word	0x00006e80
        /*05cc*/ 	.word	0x00000006
        /*05d0*/ 	.word	0x00000000
        /*05d4*/ 	.short	0x010a
        /*05d6*/ 	.byte	0x3f
	.zero		1


	//   ....[86]....
        /*05d8*/ 	.word	0x00006f10
        /*05dc*/ 	.word	0x00000007
        /*05e0*/ 	.word	0x00000000
        /*05e4*/ 	.short	0x010a
        /*05e6*/ 	.byte	0x3f
	.zero		1


	//   ....[87]....
        /*05e8*/ 	.word	0x00006fa0
        /*05ec*/ 	.word	0x00000006
        /*05f0*/ 	.word	0x00000000
        /*05f4*/ 	.short	0x010a
        /*05f6*/ 	.byte	0x3f
	.zero		1


	//   ....[88]....
        /*05f8*/ 	.word	0x00007030
        /*05fc*/ 	.word	0x00000007
        /*0600*/ 	.word	0x00000000
        /*0604*/ 	.short	0x010a
        /*0606*/ 	.byte	0x3f
	.zero		1


	//   ....[89]....
        /*0608*/ 	.word	0x000070c0
        /*060c*/ 	.word	0x00000006
        /*0610*/ 	.word	0x00000000
        /*0614*/ 	.short	0x010a
        /*0616*/ 	.byte	0x3f
	.zero		1


	//   ....[90]....
        /*0618*/ 	.word	0x00007150
        /*061c*/ 	.word	0x00000007
        /*0620*/ 	.word	0x00000000
        /*0624*/ 	.short	0x010a
        /*0626*/ 	.byte	0x3f
	.zero		1


	//   ....[91]....
        /*0628*/ 	.word	0x000071e0
        /*062c*/ 	.word	0x00000006
        /*0630*/ 	.word	0x00000000
        /*0634*/ 	.short	0x010a
        /*0636*/ 	.byte	0x3f
	.zero		1


	//   ....[92]....
        /*0638*/ 	.word	0x00007270
        /*063c*/ 	.word	0x00000007
        /*0640*/ 	.word	0x00000000
        /*0644*/ 	.short	0x010a
        /*0646*/ 	.byte	0x3f
	.zero		1


	//   ....[93]....
        /*0648*/ 	.word	0x00007300
        /*064c*/ 	.word	0x00000006
        /*0650*/ 	.word	0x00000000
        /*0654*/ 	.short	0x010a
        /*0656*/ 	.byte	0x3f
	.zero		1


	//   ....[94]....
        /*0658*/ 	.word	0x00007390
        /*065c*/ 	.word	0x00000007
        /*0660*/ 	.word	0x00000000
        /*0664*/ 	.short	0x010a
        /*0666*/ 	.byte	0x3f
	.zero		1


	//   ....[95]....
        /*0668*/ 	.word	0x00007420
        /*066c*/ 	.word	0x00000006
        /*0670*/ 	.word	0x00000000
        /*0674*/ 	.short	0x010a
        /*0676*/ 	.byte	0x3f
	.zero		1


	//   ....[96]....
        /*0678*/ 	.word	0x000074b0
        /*067c*/ 	.word	0x00000007
        /*0680*/ 	.word	0x00000000
        /*0684*/ 	.short	0x010a
        /*0686*/ 	.byte	0x3f
	.zero		1


	//   ....[97]....
        /*0688*/ 	.word	0x00007540
        /*068c*/ 	.word	0x00000006
        /*0690*/ 	.word	0x00000000
        /*0694*/ 	.short	0x010a
        /*0696*/ 	.byte	0x3f
	.zero		1


	//   ....[98]....
        /*0698*/ 	.word	0x000075d0
        /*069c*/ 	.word	0x00000007
        /*06a0*/ 	.word	0x00000000
        /*06a4*/ 	.short	0x010a
        /*06a6*/ 	.byte	0x3f
	.zero		1


	//   ....[99]....
        /*06a8*/ 	.word	0x00007660
        /*06ac*/ 	.word	0x00000006
        /*06b0*/ 	.word	0x00000000
        /*06b4*/ 	.short	0x010a
        /*06b6*/ 	.byte	0x3f
	.zero		1


	//   ....[100]....
        /*06b8*/ 	.word	0x000076f0
        /*06bc*/ 	.word	0x00000007
        /*06c0*/ 	.word	0x00000000
        /*06c4*/ 	.short	0x010a
        /*06c6*/ 	.byte	0x3f
	.zero		1


	//   ....[101]....
        /*06c8*/ 	.word	0x00007780
        /*06cc*/ 	.word	0x00000006
        /*06d0*/ 	.word	0x00000000
        /*06d4*/ 	.short	0x010a
        /*06d6*/ 	.byte	0x3f
	.zero		1


	//   ....[102]....
        /*06d8*/ 	.word	0x00007810
        /*06dc*/ 	.word	0x00000007
        /*06e0*/ 	.word	0x00000000
        /*06e4*/ 	.short	0x010a
        /*06e6*/ 	.byte	0x3f
	.zero		1


	//   ....[103]....
        /*06e8*/ 	.word	0x000078a0
        /*06ec*/ 	.word	0x00000006
        /*06f0*/ 	.word	0x00000000
        /*06f4*/ 	.short	0x010a
        /*06f6*/ 	.byte	0x3f
	.zero		1


	//   ....[104]....
        /*06f8*/ 	.word	0x00007930
        /*06fc*/ 	.word	0x00000007
        /*0700*/ 	.word	0x00000000
        /*0704*/ 	.short	0x010a
        /*0706*/ 	.byte	0x3f
	.zero		1


	//   ....[105]....
        /*0708*/ 	.word	0x000079c0
        /*070c*/ 	.word	0x00000006
        /*0710*/ 	.word	0x00000000
        /*0714*/ 	.short	0x010a
        /*0716*/ 	.byte	0x3f
	.zero		1


	//   ....[106]....
        /*0718*/ 	.word	0x00007a50
        /*071c*/ 	.word	0x00000007
        /*0720*/ 	.word	0x00000000
        /*0724*/ 	.short	0x010a
        /*0726*/ 	.byte	0x3f
	.zero		1


	//   ....[107]....
        /*0728*/ 	.word	0x00007ae0
        /*072c*/ 	.word	0x00000006
        /*0730*/ 	.word	0x00000000
        /*0734*/ 	.short	0x010a
        /*0736*/ 	.byte	0x3f
	.zero		1


	//   ....[108]....
        /*0738*/ 	.word	0x00007b70
        /*073c*/ 	.word	0x00000007
        /*0740*/ 	.word	0x00000000
        /*0744*/ 	.short	0x010a
        /*0746*/ 	.byte	0x3f
	.zero		1


	//   ....[109]....
        /*0748*/ 	.word	0x00007c00
        /*074c*/ 	.word	0x00000006
        /*0750*/ 	.word	0x00000000
        /*0754*/ 	.short	0x010a
        /*0756*/ 	.byte	0x3f
	.zero		1


	//   ....[110]....
        /*0758*/ 	.word	0x00007c90
        /*075c*/ 	.word	0x00000007
        /*0760*/ 	.word	0x00000000
        /*0764*/ 	.short	0x010a
        /*0766*/ 	.byte	0x3f
	.zero		1


	//   ....[111]....
        /*0768*/ 	.word	0x00007d20
        /*076c*/ 	.word	0x00000006
        /*0770*/ 	.word	0x00000000
        /*0774*/ 	.short	0x010a
        /*0776*/ 	.byte	0x3f
	.zero		1


	//   ....[112]....
        /*0778*/ 	.word	0x00007db0
        /*077c*/ 	.word	0x00000007
        /*0780*/ 	.word	0x00000000
        /*0784*/ 	.short	0x010a
        /*0786*/ 	.byte	0x3f
	.zero		1


	//   ....[113]....
        /*0788*/ 	.word	0x00007e40
        /*078c*/ 	.word	0x00000006
        /*0790*/ 	.word	0x00000000
        /*0794*/ 	.short	0x010a
        /*0796*/ 	.byte	0x3f
	.zero		1


	//   ....[114]....
        /*0798*/ 	.word	0x00007ed0
        /*079c*/ 	.word	0x00000007
        /*07a0*/ 	.word	0x00000000
        /*07a4*/ 	.short	0x010a
        /*07a6*/ 	.byte	0x3f
	.zero		1


	//   ....[115]....
        /*07a8*/ 	.word	0x00007f60
        /*07ac*/ 	.word	0x00000006
        /*07b0*/ 	.word	0x00000000
        /*07b4*/ 	.short	0x010a
        /*07b6*/ 	.byte	0x3f
	.zero		1


	//   ....[116]....
        /*07b8*/ 	.word	0x00007ff0
        /*07bc*/ 	.word	0x00000007
        /*07c0*/ 	.word	0x00000000
        /*07c4*/ 	.short	0x010a
        /*07c6*/ 	.byte	0x3f
	.zero		1


	//   ....[117]....
        /*07c8*/ 	.word	0x00008080
        /*07cc*/ 	.word	0x00000006
        /*07d0*/ 	.word	0x00000000
        /*07d4*/ 	.short	0x010a
        /*07d6*/ 	.byte	0x3f
	.zero		1


	//   ....[118]....
        /*07d8*/ 	.word	0x00008110
        /*07dc*/ 	.word	0x00000007
        /*07e0*/ 	.word	0x00000000
        /*07e4*/ 	.short	0x010a
        /*07e6*/ 	.byte	0x3f
	.zero		1


	//   ....[119]....
        /*07e8*/ 	.word	0x000081a0
        /*07ec*/ 	.word	0x00000006
        /*07f0*/ 	.word	0x00000000
        /*07f4*/ 	.short	0x010a
        /*07f6*/ 	.byte	0x3f
	.zero		1


	//   ....[120]....
        /*07f8*/ 	.word	0x00008230
        /*07fc*/ 	.word	0x00000005
        /*0800*/ 	.word	0x00000000
        /*0804*/ 	.short	0x010a
        /*0806*/ 	.byte	0x3f
	.zero		1


	//   ....[121]....
        /*0808*/ 	.word	0x000082a0
        /*080c*/ 	.word	0x00000009
        /*0810*/ 	.word	0x00000000
        /*0814*/ 	.short	0x010a
        /*0816*/ 	.byte	0x3f
	.zero		1


	//   ....[122]....
        /*0818*/ 	.word	0x00008300
        /*081c*/ 	.word	0x0000000b
        /*0820*/ 	.word	0x00000000
        /*0824*/ 	.short	0x010a
        /*0826*/ 	.byte	0x3f
	.zero		1


	//   ....[123]....
        /*0828*/ 	.word	0x000083d0
        /*082c*/ 	.word	0x00000012
        /*0830*/ 	.word	0x00000128
        /*0834*/ 	.short	0x010a
        /*0836*/ 	.byte	0x3f
	.zero		1


	//   ....[124]....
        /*0838*/ 	.word	0x000084a0
        /*083c*/ 	.word	0x00000007
        /*0840*/ 	.word	0x00000000
        /*0844*/ 	.short	0x010a
        /*0846*/ 	.byte	0x3f
	.zero		1


	//   ....[125]....
        /*0848*/ 	.word	0x000084f0
        /*084c*/ 	.word	0x00000006
        /*0850*/ 	.word	0x00000000
        /*0854*/ 	.short	0x010a
        /*0856*/ 	.byte	0x3f
	.zero		1


	//   ....[126]....
        /*0858*/ 	.word	0x00008540
        /*085c*/ 	.word	0x00000007
        /*0860*/ 	.word	0x00000000
        /*0864*/ 	.short	0x010a
        /*0866*/ 	.byte	0x3f
	.zero		1


	//   ....[127]....
        /*0868*/ 	.word	0x00008590
        /*086c*/ 	.word	0x00000006
        /*0870*/ 	.word	0x00000000
        /*0874*/ 	.short	0x010a
        /*0876*/ 	.byte	0x3f
	.zero		1


	//   ....[128]....
        /*0878*/ 	.word	0x000085e0
        /*087c*/ 	.word	0x00000007
        /*0880*/ 	.word	0x00000000
        /*0884*/ 	.short	0x010a
        /*0886*/ 	.byte	0x3f
	.zero		1


	//   ....[129]....
        /*0888*/ 	.word	0x00008630
        /*088c*/ 	.word	0x00000006
        /*0890*/ 	.word	0x00000000
        /*0894*/ 	.short	0x010a
        /*0896*/ 	.byte	0x3f
	.zero		1


	//   ....[130]....
        /*0898*/ 	.word	0x00008680
        /*089c*/ 	.word	0x00000007
        /*08a0*/ 	.word	0x00000000
        /*08a4*/ 	.short	0x010a
        /*08a6*/ 	.byte	0x3f
	.zero		1


	//   ....[131]....
        /*08a8*/ 	.word	0x000086d0
        /*08ac*/ 	.word	0x00000006
        /*08b0*/ 	.word	0x00000000
        /*08b4*/ 	.short	0x010a
        /*08b6*/ 	.byte	0x3f
	.zero		1


	//   ....[132]....
        /*08b8*/ 	.word	0x00008720
        /*08bc*/ 	.word	0x00000007
        /*08c0*/ 	.word	0x00000000
        /*08c4*/ 	.short	0x010a
        /*08c6*/ 	.byte	0x3f
	.zero		1


	//   ....[133]....
        /*08c8*/ 	.word	0x00008770
        /*08cc*/ 	.word	0x00000006
        /*08d0*/ 	.word	0x00000000
        /*08d4*/ 	.short	0x010a
        /*08d6*/ 	.byte	0x3f
	.zero		1


	//   ....[134]....
        /*08d8*/ 	.word	0x000087c0
        /*08dc*/ 	.word	0x00000007
        /*08e0*/ 	.word	0x00000000
        /*08e4*/ 	.short	0x010a
        /*08e6*/ 	.byte	0x3f
	.zero		1


	//   ....[135]....
        /*08e8*/ 	.word	0x00008810
        /*08ec*/ 	.word	0x00000006
        /*08f0*/ 	.word	0x00000000
        /*08f4*/ 	.short	0x010a
        /*08f6*/ 	.byte	0x3f
	.zero		1


	//   ....[136]....
        /*08f8*/ 	.word	0x00008860
        /*08fc*/ 	.word	0x00000007
        /*0900*/ 	.word	0x00000000
        /*0904*/ 	.short	0x010a
        /*0906*/ 	.byte	0x3f
	.zero		1


	//   ....[137]....
        /*0908*/ 	.word	0x000088b0
        /*090c*/ 	.word	0x00000006
        /*0910*/ 	.word	0x00000000
        /*0914*/ 	.short	0x010a
        /*0916*/ 	.byte	0x3f
	.zero		1


	//   ....[138]....
        /*0918*/ 	.word	0x00008900
        /*091c*/ 	.word	0x00000007
        /*0920*/ 	.word	0x00000000
        /*0924*/ 	.short	0x010a
        /*0926*/ 	.byte	0x3f
	.zero		1


	//   ....[139]....
        /*0928*/ 	.word	0x00008950
        /*092c*/ 	.word	0x00000006
        /*0930*/ 	.word	0x00000000
        /*0934*/ 	.short	0x010a
        /*0936*/ 	.byte	0x3f
	.zero		1


	//   ....[140]....
        /*0938*/ 	.word	0x000089a0
        /*093c*/ 	.word	0x00000007
        /*0940*/ 	.word	0x00000000
        /*0944*/ 	.short	0x010a
        /*0946*/ 	.byte	0x3f
	.zero		1


	//   ....[141]....
        /*0948*/ 	.word	0x000089f0
        /*094c*/ 	.word	0x00000006
        /*0950*/ 	.word	0x00000000
        /*0954*/ 	.short	0x010a
        /*0956*/ 	.byte	0x3f
	.zero		1


	//   ....[142]....
        /*0958*/ 	.word	0x00008a40
        /*095c*/ 	.word	0x00000007
        /*0960*/ 	.word	0x00000000
        /*0964*/ 	.short	0x010a
        /*0966*/ 	.byte	0x3f
	.zero		1


	//   ....[143]....
        /*0968*/ 	.word	0x00008a90
        /*096c*/ 	.word	0x00000006
        /*0970*/ 	.word	0x00000000
        /*0974*/ 	.short	0x010a
        /*0976*/ 	.byte	0x3f
	.zero		1


	//   ....[144]....
        /*0978*/ 	.word	0x00008ae0
        /*097c*/ 	.word	0x00000007
        /*0980*/ 	.word	0x00000000
        /*0984*/ 	.short	0x010a
        /*0986*/ 	.byte	0x3f
	.zero		1


	//   ....[145]....
        /*0988*/ 	.word	0x00008b30
        /*098c*/ 	.word	0x00000006
        /*0990*/ 	.word	0x00000000
        /*0994*/ 	.short	0x010a
        /*0996*/ 	.byte	0x3f
	.zero		1


	//   ....[146]....
        /*0998*/ 	.word	0x00008b80
        /*099c*/ 	.word	0x00000007
        /*09a0*/ 	.word	0x00000000
        /*09a4*/ 	.short	0x010a
        /*09a6*/ 	.byte	0x3f
	.zero		1


	//   ....[147]....
        /*09a8*/ 	.word	0x00008bd0
        /*09ac*/ 	.word	0x00000006
        /*09b0*/ 	.word	0x00000000
        /*09b4*/ 	.short	0x010a
        /*09b6*/ 	.byte	0x3f
	.zero		1


	//   ....[148]....
        /*09b8*/ 	.word	0x00008c20
        /*09bc*/ 	.word	0x00000007
        /*09c0*/ 	.word	0x00000000
        /*09c4*/ 	.short	0x010a
        /*09c6*/ 	.byte	0x3f
	.zero		1


	//   ....[149]....
        /*09c8*/ 	.word	0x00008c70
        /*09cc*/ 	.word	0x00000006
        /*09d0*/ 	.word	0x00000000
        /*09d4*/ 	.short	0x010a
        /*09d6*/ 	.byte	0x3f
	.zero		1


	//   ....[150]....
        /*09d8*/ 	.word	0x00008cc0
        /*09dc*/ 	.word	0x00000007
        /*09e0*/ 	.word	0x00000000
        /*09e4*/ 	.short	0x010a
        /*09e6*/ 	.byte	0x3f
	.zero		1


	//   ....[151]....
        /*09e8*/ 	.word	0x00008d10
        /*09ec*/ 	.word	0x00000006
        /*09f0*/ 	.word	0x00000000
        /*09f4*/ 	.short	0x010a
        /*09f6*/ 	.byte	0x3f
	.zero		1


	//   ....[152]....
        /*09f8*/ 	.word	0x00008d60
        /*09fc*/ 	.word	0x00000007
        /*0a00*/ 	.word	0x00000000
        /*0a04*/ 	.short	0x010a
        /*0a06*/ 	.byte	0x3f
	.zero		1


	//   ....[153]....
        /*0a08*/ 	.word	0x00008db0
        /*0a0c*/ 	.word	0x00000006
        /*0a10*/ 	.word	0x00000000
        /*0a14*/ 	.short	0x010a
        /*0a16*/ 	.byte	0x3f
	.zero		1


	//   ....[154]....
        /*0a18*/ 	.word	0x00008e00
        /*0a1c*/ 	.word	0x00000007
        /*0a20*/ 	.word	0x00000000
        /*0a24*/ 	.short	0x010a
        /*0a26*/ 	.byte	0x3f
	.zero		1


	//   ....[155]....
        /*0a28*/ 	.word	0x00008e50
        /*0a2c*/ 	.word	0x00000006
        /*0a30*/ 	.word	0x00000000
        /*0a34*/ 	.short	0x010a
        /*0a36*/ 	.byte	0x3f
	.zero		1


	//   ....[156]....
        /*0a38*/ 	.word	0x00008ea0
        /*0a3c*/ 	.word	0x00000007
        /*0a40*/ 	.word	0x00000000
        /*0a44*/ 	.short	0x010a
        /*0a46*/ 	.byte	0x3f
	.zero		1


	//   ....[157]....
        /*0a48*/ 	.word	0x00008ef0
        /*0a4c*/ 	.word	0x00000006
        /*0a50*/ 	.word	0x00000000
        /*0a54*/ 	.short	0x010a
        /*0a56*/ 	.byte	0x3f
	.zero		1


	//   ....[158]....
        /*0a58*/ 	.word	0x00008f40
        /*0a5c*/ 	.word	0x00000007
        /*0a60*/ 	.word	0x00000000
        /*0a64*/ 	.short	0x010a
        /*0a66*/ 	.byte	0x3f
	.zero		1


	//   ....[159]....
        /*0a68*/ 	.word	0x00008f90
        /*0a6c*/ 	.word	0x00000006
        /*0a70*/ 	.word	0x00000000
        /*0a74*/ 	.short	0x010a
        /*0a76*/ 	.byte	0x3f
	.zero		1


	//----- nvinfo : EIATTR_NUM_MBARRIERS
	.align		4
.L_28:
        /*0a78*/ 	.byte	0x03, 0x38
        /*0a7a*/ 	.short	0x004c


	//----- nvinfo : EIATTR_EXIT_INSTR_OFFSETS
	.align		4
        /*0a7c*/ 	.byte	0x04, 0x1c
        /*0a7e*/ 	.short	(.L_30 - .L_29)


	//   ....[0]....
.L_29:
        /*0a80*/ 	.word	0x00000dc0


	//   ....[1]....
        /*0a84*/ 	.word	0x000015a0


	//   ....[2]....
        /*0a88*/ 	.word	0x00005910


	//   ....[3]....
        /*0a8c*/ 	.word	0x00005e70


	//   ....[4]....
        /*0a90*/ 	.word	0x00008280


	//----- nvinfo : EIATTR_MAX_THREADS
	.align		4
.L_30:
        /*0a94*/ 	.byte	0x04, 0x05
        /*0a96*/ 	.short	(.L_32 - .L_31)
.L_31:
        /*0a98*/ 	.word	0x00000180
        /*0a9c*/ 	.word	0x00000001
        /*0aa0*/ 	.word	0x00000001


	//----- nvinfo : EIATTR_CRS_STACK_SIZE
	.align		4
.L_32:
        /*0aa4*/ 	.byte	0x04, 0x1e
        /*0aa6*/ 	.short	(.L_34 - .L_33)
.L_33:
        /*0aa8*/ 	.word	0x00000000


	//----- nvinfo : EIATTR_CBANK_PARAM_SIZE
	.align		4
.L_34:
        /*0aac*/ 	.byte	0x03, 0x19
        /*0aae*/ 	.short	0x0470


	//----- nvinfo : EIATTR_PARAM_CBANK
	.align		4
        /*0ab0*/ 	.byte	0x04, 0x0a
        /*0ab2*/ 	.short	(.L_36 - .L_35)
	.align		4
.L_35:
        /*0ab4*/ 	.word	index@(.nv.constant0._ZN7cutlass13device_kernelINS_4gemm6kernel13GemmUniversalIN4cute5tupleIJiiiiEEENS1_10collective13CollectiveMmaINS1_37MainloopSm90TmaGmmaWarpSpecializedFP8ILi37ENS5_IJNS4_1CILi4EEESB_NSA_ILi1EEEEEENS1_35KernelTmaWarpSpecializedCooperativeEEENS5_IJNSA_ILi128EEENSA_ILi64EEENSA_ILi32EEEEEENS_12float_e4m3_tENS5_IJlSC_lEEESK_SL_NS4_8TiledMMAINS4_8MMA_AtomIJNS4_4SM904GMMA30MMA_64x64x32_F32E4M3E4M3_SS_TNILNSP_7ScaleInE1ELSR_1EEEEEENS4_6LayoutINS5_IJNSA_ILi2EEESC_SC_EEENS5_IJSC_NSA_ILi0EEESX_EEEEENS5_IJNS4_10UnderscoreES10_S10_EEEEENS4_23SM90_TMA_LOAD_MULTICASTENS4_14ComposedLayoutINS4_7SwizzleILi1ELi4ELi3EEENS4_18smem_ptr_flag_bitsILi8EEENSU_INS5_IJNSA_ILi8EEESI_EEENS5_IJSI_SC_EEEEEEEvNS4_8identityES13_S1D_vS1E_EENS_8epilogue10collective6detail29Sm90TmaWarpSpecializedAdapterINS1H_15DefaultEpilogueISK_SL_SL_NS1G_6thread17LinearCombinationISK_Li1EffLNS1L_9ScaleType4KindE0ELNS_15FloatRoundStyleE2ESK_EENS1_15EpilogueDefaultEEEEEvvEEEEvNT_6ParamsE)
        /*0ab8*/ 	.short	0x0210
        /*0aba*/ 	.short	0x0470


	//----- nvinfo : EIATTR_SW_WAR
	.align		4
.L_36:
        /*0abc*/ 	.byte	0x04, 0x36
        /*0abe*/ 	.short	(.L_38 - .L_37)
.L_37:
        /*0ac0*/ 	.word	0x00000008
.L_38:


//--------------------- .nv.callgraph             --------------------------
	.section	.nv.callgraph,"",@"SHT_CUDA_CALLGRAPH"
	.align	4
	.sectionentsize	8
	.align		4
        /*0000*/ 	.word	0x00000000
	.align		4
        /*0004*/ 	.word	0xffffffff
	.align		4
        /*0008*/ 	.word	0x00000000
	.align		4
        /*000c*/ 	.word	0xfffffffe
	.align		4
        /*0010*/ 	.word	0x00000000
	.align		4
        /*0014*/ 	.word	0xfffffffd
	.align		4
        /*0018*/ 	.word	0x00000000
	.align		4
        /*001c*/ 	.word	0xfffffffc


//--------------------- .nv.constant4             --------------------------
	.section	.nv.constant4,"a",@progbits
	.align	8
	.align		8
.nv.constant4:
        /*0000*/ 	.dword	_ZN40_INTERNAL_a773fe7a_4_k_cu_83f6a055_257184cuda3std3__45__cpo5beginE
	.align		8
        /*0008*/ 	.dword	_ZN40_INTERNAL_a773fe7a_4_k_cu_83f6a055_257184cuda3std3__45__cpo3endE
	.align		8
        /*0010*/ 	.dword	_ZN40_INTERNAL_a773fe7a_4_k_cu_83f6a055_257184cuda3std3__45__cpo6cbeginE
	.align		8
        /*0018*/ 	.dword	_ZN40_INTERNAL_a773fe7a_4_k_cu_83f6a055_257184cuda3std3__45__cpo4cendE
	.align		8
        /*0020*/ 	.dword	_ZN40_INTERNAL_a773fe7a_4_k_cu_83f6a055_257184cuda3std3__442_GLOBAL__N__a773fe7a_4_k_cu_83f6a055_257186ignoreE
	.align		8
        /*0028*/ 	.dword	_ZN40_INTERNAL_a773fe7a_4_k_cu_83f6a055_257184cuda3std3__419piecewise_constructE
	.align		8
        /*0030*/ 	.dword	_ZN40_INTERNAL_a773fe7a_4_k_cu_83f6a055_257184cuda3std3__48in_placeE
	.align		8
        /*0038*/ 	.dword	_ZN40_INTERNAL_a773fe7a_4_k_cu_83f6a055_257184cuda3std6ranges3__45__cpo4swapE
	.align		8
        /*0040*/ 	.dword	_ZN40_INTERNAL_a773fe7a_4_k_cu_83f6a055_257184cuda3std6ranges3__45__cpo9iter_moveE
	.align		8
        /*0048*/ 	.dword	_ZN40_INTERNAL_a773fe7a_4_k_cu_83f6a055_257184cute7productE
	.align		8
        /*0050*/ 	.dword	_ZN40_INTERNAL_a773fe7a_4_k_cu_83f6a055_257184cute1_E


//--------------------- .text._ZN7cutlass13device_kernelINS_4gemm6kernel13GemmUniversalIN4cute5tupleIJiiiiEEENS1_10collective13CollectiveMmaINS1_37MainloopSm90TmaGmmaWarpSpecializedFP8ILi37ENS5_IJNS4_1CILi4EEESB_NSA_ILi1EEEEEENS1_35KernelTmaWarpSpecializedCooperativeEEENS5_IJNSA_ILi128EEENSA_ILi64EEENSA_ILi32EEEEEENS_12float_e4m3_tENS5_IJlSC_lEEESK_SL_NS4_8TiledMMAINS4_8MMA_AtomIJNS4_4SM904GMMA30MMA_64x64x32_F32E4M3E4M3_SS_TNILNSP_7ScaleInE1ELSR_1EEEEEENS4_6LayoutINS5_IJNSA_ILi2EEESC_SC_EEENS5_IJSC_NSA_ILi0EEESX_EEEEENS5_IJNS4_10UnderscoreES10_S10_EEEEENS4_23SM90_TMA_LOAD_MULTICASTENS4_14ComposedLayoutINS4_7SwizzleILi1ELi4ELi3EEENS4_18smem_ptr_flag_bitsILi8EEENSU_INS5_IJNSA_ILi8EEESI_EEENS5_IJSI_SC_EEEEEEEvNS4_8identityES13_S1D_vS1E_EENS_8epilogue10collective6detail29Sm90TmaWarpSpecializedAdapterINS1H_15DefaultEpilogueISK_SL_SL_NS1G_6thread17LinearCombinationISK_Li1EffLNS1L_9ScaleType4KindE0ELNS_15FloatRoundStyleE2ESK_EENS1_15EpilogueDefaultEEEEEvvEEEEvNT_6ParamsE --------------------------
	.section	.text._ZN7cutlass13device_kernelINS_4gemm6kernel13GemmUniversalIN4cute5tupleIJiiiiEEENS1_10collective13CollectiveMmaINS1_37MainloopSm90TmaGmmaWarpSpecializedFP8ILi37ENS5_IJNS4_1CILi4EEESB_NSA_ILi1EEEEEENS1_35KernelTmaWarpSpecializedCooperativeEEENS5_IJNSA_ILi128EEENSA_ILi64EEENSA_ILi32EEEEEENS_12float_e4m3_tENS5_IJlSC_lEEESK_SL_NS4_8TiledMMAINS4_8MMA_AtomIJNS4_4SM904GMMA30MMA_64x64x32_F32E4M3E4M3_SS_TNILNSP_7ScaleInE1ELSR_1EEEEEENS4_6LayoutINS5_IJNSA_ILi2EEESC_SC_EEENS5_IJSC_NSA_ILi0EEESX_EEEEENS5_IJNS4_10UnderscoreES10_S10_EEEEENS4_23SM90_TMA_LOAD_MULTICASTENS4_14ComposedLayoutINS4_7SwizzleILi1ELi4ELi3EEENS4_18smem_ptr_flag_bitsILi8EEENSU_INS5_IJNSA_ILi8EEESI_EEENS5_IJSI_SC_EEEEEEEvNS4_8identityES13_S1D_vS1E_EENS_8epilogue10collective6detail29Sm90TmaWarpSpecializedAdapterINS1H_15DefaultEpilogueISK_SL_SL_NS1G_6thread17LinearCombinationISK_Li1EffLNS1L_9ScaleType4KindE0ELNS_15FloatRoundStyleE2ESK_EENS1_15EpilogueDefaultEEEEEvvEEEEvNT_6ParamsE,"ax",@progbits
	.align	128
.text._ZN7cutlass13device_kernelINS_4gemm6kernel13GemmUniversalIN4cute5tupleIJiiiiEEENS1_10collective13CollectiveMmaINS1_37MainloopSm90TmaGmmaWarpSpecializedFP8ILi37ENS5_IJNS4_1CILi4EEESB_NSA_ILi1EEEEEENS1_35KernelTmaWarpSpecializedCooperativeEEENS5_IJNSA_ILi128EEENSA_ILi64EEENSA_ILi32EEEEEENS_12float_e4m3_tENS5_IJlSC_lEEESK_SL_NS4_8TiledMMAINS4_8MMA_AtomIJNS4_4SM904GMMA30MMA_64x64x32_F32E4M3E4M3_SS_TNILNSP_7ScaleInE1ELSR_1EEEEEENS4_6LayoutINS5_IJNSA_ILi2EEESC_SC_EEENS5_IJSC_NSA_ILi0EEESX_EEEEENS5_IJNS4_10UnderscoreES10_S10_EEEEENS4_23SM90_TMA_LOAD_MULTICASTENS4_14ComposedLayoutINS4_7SwizzleILi1ELi4ELi3EEENS4_18smem_ptr_flag_bitsILi8EEENSU_INS5_IJNSA_ILi8EEESI_EEENS5_IJSI_SC_EEEEEEEvNS4_8identityES13_S1D_vS1E_EENS_8epilogue10collective6detail29Sm90TmaWarpSpecializedAdapterINS1H_15DefaultEpilogueISK_SL_SL_NS1G_6thread17LinearCombinationISK_Li1EffLNS1L_9ScaleType4KindE0ELNS_15FloatRoundStyleE2ESK_EENS1_15EpilogueDefaultEEEEEvvEEEEvNT_6ParamsE:
        .type           _ZN7cutlass13device_kernelINS_4gemm6kernel13GemmUniversalIN4cute5tupleIJiiiiEEENS1_10collective13CollectiveMmaINS1_37MainloopSm90TmaGmmaWarpSpecializedFP8ILi37ENS5_IJNS4_1CILi4EEESB_NSA_ILi1EEEEEENS1_35KernelTmaWarpSpecializedCooperativeEEENS5_IJNSA_ILi128EEENSA_ILi64EEENSA_ILi32EEEEEENS_12float_e4m3_tENS5_IJlSC_lEEESK_SL_NS4_8TiledMMAINS4_8MMA_AtomIJNS4_4SM904GMMA30MMA_64x64x32_F32E4M3E4M3_SS_TNILNSP_7ScaleInE1ELSR_1EEEEEENS4_6LayoutINS5_IJNSA_ILi2EEESC_SC_EEENS5_IJSC_NSA_ILi0EEESX_EEEEENS5_IJNS4_10UnderscoreES10_S10_EEEEENS4_23SM90_TMA_LOAD_MULTICASTENS4_14ComposedLayoutINS4_7SwizzleILi1ELi4ELi3EEENS4_18smem_ptr_flag_bitsILi8EEENSU_INS5_IJNSA_ILi8EEESI_EEENS5_IJSI_SC_EEEEEEEvNS4_8identityES13_S1D_vS1E_EENS_8epilogue10collective6detail29Sm90TmaWarpSpecializedAdapterINS1H_15DefaultEpilogueISK_SL_SL_NS1G_6thread17LinearCombinationISK_Li1EffLNS1L_9ScaleType4KindE0ELNS_15FloatRoundStyleE2ESK_EENS1_15EpilogueDefaultEEEEEvvEEEEvNT_6ParamsE,@function
        .size           _ZN7cutlass13device_kernelINS_4gemm6kernel13GemmUniversalIN4cute5tupleIJiiiiEEENS1_10collective13CollectiveMmaINS1_37MainloopSm90TmaGmmaWarpSpecializedFP8ILi37ENS5_IJNS4_1CILi4EEESB_NSA_ILi1EEEEEENS1_35KernelTmaWarpSpecializedCooperativeEEENS5_IJNSA_ILi128EEENSA_ILi64EEENSA_ILi32EEEEEENS_12float_e4m3_tENS5_IJlSC_lEEESK_SL_NS4_8TiledMMAINS4_8MMA_AtomIJNS4_4SM904GMMA30MMA_64x64x32_F32E4M3E4M3_SS_TNILNSP_7ScaleInE1ELSR_1EEEEEENS4_6LayoutINS5_IJNSA_ILi2EEESC_SC_EEENS5_IJSC_NSA_ILi0EEESX_EEEEENS5_IJNS4_10UnderscoreES10_S10_EEEEENS4_23SM90_TMA_LOAD_MULTICASTENS4_14ComposedLayoutINS4_7SwizzleILi1ELi4ELi3EEENS4_18smem_ptr_flag_bitsILi8EEENSU_INS5_IJNSA_ILi8EEESI_EEENS5_IJSI_SC_EEEEEEEvNS4_8identityES13_S1D_vS1E_EENS_8epilogue10collective6detail29Sm90TmaWarpSpecializedAdapterINS1H_15DefaultEpilogueISK_SL_SL_NS1G_6thread17LinearCombinationISK_Li1EffLNS1L_9ScaleType4KindE0ELNS_15FloatRoundStyleE2ESK_EENS1_15EpilogueDefaultEEEEEvvEEEEvNT_6ParamsE,(.L_x_209 - _ZN7cutlass13device_kernelINS_4gemm6kernel13GemmUniversalIN4cute5tupleIJiiiiEEENS1_10collective13CollectiveMmaINS1_37MainloopSm90TmaGmmaWarpSpecializedFP8ILi37ENS5_IJNS4_1CILi4EEESB_NSA_ILi1EEEEEENS1_35KernelTmaWarpSpecializedCooperativeEEENS5_IJNSA_ILi128EEENSA_ILi64EEENSA_ILi32EEEEEENS_12float_e4m3_tENS5_IJlSC_lEEESK_SL_NS4_8TiledMMAINS4_8MMA_AtomIJNS4_4SM904GMMA30MMA_64x64x32_F32E4M3E4M3_SS_TNILNSP_7ScaleInE1ELSR_1EEEEEENS4_6LayoutINS5_IJNSA_ILi2EEESC_SC_EEENS5_IJSC_NSA_ILi0EEESX_EEEEENS5_IJNS4_10UnderscoreES10_S10_EEEEENS4_23SM90_TMA_LOAD_MULTICASTENS4_14ComposedLayoutINS4_7SwizzleILi1ELi4ELi3EEENS4_18smem_ptr_flag_bitsILi8EEENSU_INS5_IJNSA_ILi8EEESI_EEENS5_IJSI_SC_EEEEEEEvNS4_8identityES13_S1D_vS1E_EENS_8epilogue10collective6detail29Sm90TmaWarpSpecializedAdapterINS1H_15DefaultEpilogueISK_SL_SL_NS1G_6thread17LinearCombinationISK_Li1EffLNS1L_9ScaleType4KindE0ELNS_15FloatRoundStyleE2ESK_EENS1_15EpilogueDefaultEEEEEvvEEEEvNT_6ParamsE)
        .other          _ZN7cutlass13device_kernelINS_4gemm6kernel13GemmUniversalIN4cute5tupleIJiiiiEEENS1_10collective13CollectiveMmaINS1_37MainloopSm90TmaGmmaWarpSpecializedFP8ILi37ENS5_IJNS4_1CILi4EEESB_NSA_ILi1EEEEEENS1_35KernelTmaWarpSpecializedCooperativeEEENS5_IJNSA_ILi128EEENSA_ILi64EEENSA_ILi32EEEEEENS_12float_e4m3_tENS5_IJlSC_lEEESK_SL_NS4_8TiledMMAINS4_8MMA_AtomIJNS4_4SM904GMMA30MMA_64x64x32_F32E4M3E4M3_SS_TNILNSP_7ScaleInE1ELSR_1EEEEEENS4_6LayoutINS5_IJNSA_ILi2EEESC_SC_EEENS5_IJSC_NSA_ILi0EEESX_EEEEENS5_IJNS4_10UnderscoreES10_S10_EEEEENS4_23SM90_TMA_LOAD_MULTICASTENS4_14ComposedLayoutINS4_7SwizzleILi1ELi4ELi3EEENS4_18smem_ptr_flag_bitsILi8EEENSU_INS5_IJNSA_ILi8EEESI_EEENS5_IJSI_SC_EEEEEEEvNS4_8identityES13_S1D_vS1E_EENS_8epilogue10collective6detail29Sm90TmaWarpSpecializedAdapterINS1H_15DefaultEpilogueISK_SL_SL_NS1G_6thread17LinearCombinationISK_Li1EffLNS1L_9ScaleType4KindE0ELNS_15FloatRoundStyleE2ESK_EENS1_15EpilogueDefaultEEEEEvvEEEEvNT_6ParamsE,@"STO_CUDA_ENTRY STV_DEFAULT"
_ZN7cutlass13device_kernelINS_4gemm6kernel13GemmUniversalIN4cute5tupleIJiiiiEEENS1_10collective13CollectiveMmaINS1_37MainloopSm90TmaGmmaWarpSpecializedFP8ILi37ENS5_IJNS4_1CILi4EEESB_NSA_ILi1EEEEEENS1_35KernelTmaWarpSpecializedCooperativeEEENS5_IJNSA_ILi128EEENSA_ILi64EEENSA_ILi32EEEEEENS_12float_e4m3_tENS5_IJlSC_lEEESK_SL_NS4_8TiledMMAINS4_8MMA_AtomIJNS4_4SM904GMMA30MMA_64x64x32_F32E4M3E4M3_SS_TNILNSP_7ScaleInE1ELSR_1EEEEEENS4_6LayoutINS5_IJNSA_ILi2EEESC_SC_EEENS5_IJSC_NSA_ILi0EEESX_EEEEENS5_IJNS4_10UnderscoreES10_S10_EEEEENS4_23SM90_TMA_LOAD_MULTICASTENS4_14ComposedLayoutINS4_7SwizzleILi1ELi4ELi3EEENS4_18smem_ptr_flag_bitsILi8EEENSU_INS5_IJNSA_ILi8EEESI_EEENS5_IJSI_SC_EEEEEEEvNS4_8identityES13_S1D_vS1E_EENS_8epilogue10collective6detail29Sm90TmaWarpSpecializedAdapterINS1H_15DefaultEpilogueISK_SL_SL_NS1G_6thread17LinearCombinationISK_Li1EffLNS1L_9ScaleType4KindE0ELNS_15FloatRoundStyleE2ESK_EENS1_15EpilogueDefaultEEEEEvvEEEEvNT_6ParamsE:
[----:B------:R-:W-:Y:S01]  /*0000*/  LDC R1, c[0x0][0x28] ;  /* 0x00000a00ff017b82 */ /* 0x000fe20000000800 */
[----:B------:R-:W0:Y:S01]  /*0010*/  S2R R0, SR_TID.X ;  /* 0x0000000000007919 */ /* 0x000e220000002100 */
[----:B------:R-:W-:Y:S01]  /*0020*/  ELECT P0, URZ, PT ;  /* 0x00000000003f782f */ /* 0x000fe20003800000 */
[----:B------:R-:W-:Y:S01]  /*0030*/  BSSY B0, `(.L_x_0) ;  /* 0x000000f000007945 */ /* 0x000fe20003800000 */
[--C-:B0-----:R-:W-:Y:S02]  /*0040*/  SHF.R.U32.HI R2, RZ, 0x5, R0.reuse ;  /* 0x00000005ff027819 */ /* 0x101fe40000011600 */
[----:B------:R-:W-:-:S03]  /*0050*/  SHF.R.U32.HI R3, RZ, 0x7, R0 ;  /* 0x00000007ff037819 */ /* 0x000fc60000011600 */
[----:B------:R-:W0:Y:S04]  /*0060*/  SHFL.IDX PT, R7, R2, RZ, 0x1f ;  /* 0x00001fff02077589 */ /* 0x000e2800000e0000 */
[----:B------:R1:W2:Y:S01]  /*0070*/  SHFL.IDX PT, R4, R3, RZ, 0x1f ;  /* 0x00001fff03047589 */ /* 0x0002a200000e0000 */
[----:B0-----:R-:W-:-:S13]  /*0080*/  ISETP.NE.OR P0, PT, R7, RZ, !P0 ;  /* 0x000000ff0700720c */ /* 0x001fda0004705670 */
[----:B-12---:R-:W-:Y:S05]  /*0090*/  @P0 BRA `(.L_x_1) ;  /* 0x0000000000200947 */ /* 0x006fea0003800000 */
[----:B------:R-:W-:Y:S02]  /*00a0*/  ULDC.64 UR4, c[0x0][0x198] ;  /* 0x0000660000047ab9 */ /* 0x000fe40000000a00 */
[----:B------:R-:W-:Y:S02]  /*00b0*/  UIADD3 UR6, UP0, UR4, 0xf0, URZ ;  /* 0x000000f004067890 */ /* 0x000fe4000ff1e03f */
[----:B------:R-:W-:Y:S02]  /*00c0*/  UIADD3 UR4, UP1, UR4, 0x1f0, URZ ;  /* 0x000001f004047890 */ /* 0x000fe4000ff3e03f */
[----:B------:R-:W-:Y:S02]  /*00d0*/  UIADD3.X UR7, URZ, UR5, URZ, UP0, !UPT ;  /* 0x000000053f077290 */ /* 0x000fe400087fe43f */
[----:B------:R-:W-:-:S07]  /*00e0*/  UIADD3.X UR5, URZ, UR5, URZ, UP1, !UPT ;  /* 0x000000053f057290 */ /* 0x000fce0008ffe43f */
[----:B------:R0:W-:Y:S02]  /*00f0*/  UTMACCTL.PF [UR6] ;  /* 0x00000000060079b9 */ /* 0x0001e40008040000 */
[----:B------:R0:W-:Y:S02]  /*0100*/  UTMACCTL.PF [UR4] ;  /* 0x00000000040079b9 */ /* 0x0001e40008040000 */
[----:B0-----:R-:W-:Y:S01]  /*0110*/  NOP ;  /* 0x0000000000007918 */ /* 0x001fe20000000000 */
.L_x_1:
[----:B------:R-:W-:Y:S05]  /*0120*/  BSYNC B0 ;  /* 0x0000000000007941 */ /* 0x000fea0003800000 */
.L_x_0:
[----:B------:R-:W0:Y:S02]  /*0130*/  SHFL.IDX PT, R3, R2, RZ, 0x1f ;  /* 0x00001fff02037589 */ /* 0x000e2400000e0000 */
[----:B0-----:R-:W-:-:S13]  /*0140*/  ISETP.NE.AND P0, PT, R3, RZ, PT ;  /* 0x000000ff0300720c */ /* 0x001fda0003f05270 */
[----:B------:R-:W-:Y:S05]  /*0150*/  @P0 BRA `(.L_x_2) ;  /* 0x00000004006c0947 */ /* 0x000fea0003800000 */
[----:B------:R-:W-:Y:S01]  /*0160*/  ELECT P0, URZ, PT ;  /* 0x00000000003f782f */ /* 0x000fe20003800000 */
[----:B------:R-:W-:-:S12]  /*0170*/  BSSY B0, `(.L_x_2) ;  /* 0x0000059000007945 */ /* 0x000fd80003800000 */
[----:B------:R-:W-:Y:S05]  /*0180*/  @!P0 BRA `(.L_x_3) ;  /* 0x00000004005c8947 */ /* 0x000fea0003800000 */
[----:B------:R-:W0:Y:S01]  /*0190*/  S2UR UR8, SR_CgaCtaId ;  /* 0x00000000000879c3 */ /* 0x000e220000008800 */
[----:B------:R-:W-:Y:S01]  /*01a0*/  UMOV UR4, 0x400 ;  /* 0x0000040000047882 */ /* 0x000fe20000000000 */
[----:B------:R-:W-:Y:S01]  /*01b0*/  UMOV UR5, 0x1 ;  /* 0x0000000100057882 */ /* 0x000fe20000000000 */
[----:B------:R-:W-:Y:S02]  /*01c0*/  UMOV UR6, 0xe ;  /* 0x0000000e00067882 */ /* 0x000fe40000000000 */
[----:B------:R-:W-:-:S04]  /*01d0*/  UIADD3 UR6, -UR6, 0x100000, URZ ;  /* 0x0010000006067890 */ /* 0x000fc8000fffe13f */
[----:B------:R-:W-:Y:S02]  /*01e0*/  USHF.L.U32 UR7, UR6, 0xb, URZ ;  /* 0x0000000b06077899 */ /* 0x000fe4000800063f */
[----:B------:R-:W-:Y:S02]  /*01f0*/  USHF.L.U32 UR6, UR6, 0x1, URZ ;  /* 0x0000000106067899 */ /* 0x000fe4000800063f */
[----:B0-----:R-:W-:Y:S02]  /*0200*/  ULEA UR8, UR8, UR4, 0x18 ;  /* 0x0000000408087291 */ /* 0x001fe4000f8ec03f */
[----:B------:R-:W-:-:S04]  /*0210*/  UIADD3 UR4, -UR5, 0x100000, URZ ;  /* 0x0010000005047890 */ /* 0x000fc8000fffe13f */
[----:B------:R-:W-:Y:S02]  /*0220*/  USHF.L.U32 UR5, UR4, 0xb, URZ ;  /* 0x0000000b04057899 */ /* 0x000fe4000800063f */
[----:B------:R-:W-:Y:S01]  /*0230*/  USHF.L.U32 UR4, UR4, 0x1, URZ ;  /* 0x0000000104047899 */ /* 0x000fe2000800063f */
[----:B------:R-:W0:Y:S11]  /*0240*/  FENCE.VIEW.ASYNC.S ;  /* 0x00000000000073c6 */ /* 0x000e360000000000 */
[----:B0-----:R0:W1:Y:S01]  /*0250*/  SYNCS.EXCH.64 URZ, [UR8], UR4 ;  /* 0x00000004083f75b2 */ /* 0x0010620008000100 */
[----:B------:R0:W2:Y:S01]  /*0260*/  SYNCS.EXCH.64 URZ, [UR8+0x128], UR6 ;  /* 0x00012806083f75b2 */ /* 0x0000a20008000100 */
[----:B------:R0:W3:Y:S01]  /*0270*/  SYNCS.EXCH.64 URZ, [UR8+0x8], UR4 ;  /* 0x00000804083f75b2 */ /* 0x0000e20008000100 */
[----:B------:R0:W4:Y:S01]  /*0280*/  SYNCS.EXCH.64 URZ, [UR8+0x130], UR6 ;  /* 0x00013006083f75b2 */ /* 0x0001220008000100 */
[----:B------:R0:W0:Y:S01]  /*0290*/  SYNCS.EXCH.64 URZ, [UR8+0x10], UR4 ;  /* 0x00001004083f75b2 */ /* 0x0000220008000100 */
        /* <DEDUP_REMOVED lines=69> */
[----:B-1234-:R-:W-:Y:S01]  /*06f0*/  NOP ;  /* 0x0000000000007918 */ /* 0x01efe20000000000 */
.L_x_3:
[----:B0-----:R-:W-:Y:S05]  /*0700*/  BSYNC B0 ;  /* 0x0000000000007941 */ /* 0x001fea0003800000 */
.L_x_2:
[----:B------:R-:W-:Y:S01]  /*0710*/  SHF.R.S32.HI R5, RZ, 0x1f, R0 ;  /* 0x0000001fff057819 */ /* 0x000fe20000011400 */
[----:B------:R-:W0:Y:S01]  /*0720*/  SHFL.IDX PT, R2, R2, RZ, 0x1f ;  /* 0x00001fff02027589 */ /* 0x000e2200000e0000 */
[----:B------:R-:W1:Y:S01]  /*0730*/  S2UR UR8, SR_CTAID.X ;  /* 0x00000000000879c3 */ /* 0x000e620000002500 */
[----:B------:R-:W-:Y:S02]  /*0740*/  ELECT P0, URZ, PT ;  /* 0x00000000003f782f */ /* 0x000fe40003800000 */
[----:B------:R-:W-:Y:S01]  /*0750*/  LEA.HI R5, R5, R0, RZ, 0x7 ;  /* 0x0000000005057211 */ /* 0x000fe200078f38ff */
[----:B------:R-:W2:Y:S01]  /*0760*/  S2R R8, SR_CTAID.Y ;  /* 0x0000000000087919 */ /* 0x000ea20000002600 */
[----:B------:R-:W-:Y:S01]  /*0770*/  ULDC UR4, c[0x0][0x150] ;  /* 0x0000540000047ab9 */ /* 0x000fe20000000800 */
[----:B------:R-:W-:Y:S01]  /*0780*/  VIADD R16, R4, 0xffffffff ;  /* 0xffffffff04107836 */ /* 0x000fe20000000000 */
[----:B------:R-:W-:Y:S01]  /*0790*/  LOP3.LUT R5, R5, 0xffffff80, RZ, 0xc0, !PT ;  /* 0xffffff8005057812 */ /* 0x000fe200078ec0ff */
[----:B------:R-:W-:Y:S01]  /*07a0*/  NOP ;  /* 0x0000000000007918 */ /* 0x000fe20000000000 */
[----:B------:R-:W3:Y:S01]  /*07b0*/  LDC R12, c[0x0][0x144] ;  /* 0x00005100ff0c7b82 */ /* 0x000ee20000000800 */
[----:B------:R-:W-:Y:S01]  /*07c0*/  NOP ;  /* 0x0000000000007918 */ /* 0x000fe20000000000 */
[----:B------:R-:W-:Y:S01]  /*07d0*/  ISETP.GE.U32.AND P6, PT, R16, 0x2, PT ;  /* 0x000000021000780c */ /* 0x000fe20003fc6070 */
[----:B------:R-:W-:Y:S01]  /*07e0*/  IMAD.IADD R5, R0, 0x1, -R5 ;  /* 0x0000000100057824 */ /* 0x000fe200078e0a05 */
[----:B------:R-:W-:-:S04]  /*07f0*/  ISETP.NE.AND P3, PT, R4, RZ, PT ;  /* 0x000000ff0400720c */ /* 0x000fc80003f65270 */
[----:B------:R-:W-:Y:S01]  /*0800*/  SHF.R.S32.HI R6, RZ, 0x1f, R5 ;  /* 0x0000001fff067819 */ /* 0x000fe20000011405 */
[----:B------:R-:W4:Y:S03]  /*0810*/  LDC R13, c[0x0][0x140] ;  /* 0x00005000ff0d7b82 */ /* 0x000f260000000800 */
[----:B------:R-:W-:Y:S02]  /*0820*/  LEA.HI R6, R6, R5, RZ, 0x3 ;  /* 0x0000000506067211 */ /* 0x000fe400078f18ff */
[----:B0-----:R-:W-:Y:S02]  /*0830*/  ISETP.NE.OR P0, PT, R2, RZ, !P0 ;  /* 0x000000ff0200720c */ /* 0x001fe40004705670 */
[--C-:B------:R-:W-:Y:S02]  /*0840*/  SHF.R.S32.HI R2, RZ, 0x3, R6.reuse ;  /* 0x00000003ff027819 */ /* 0x100fe40000011406 */
[----:B------:R-:W-:-:S02]  /*0850*/  SHF.R.S32.HI R11, RZ, 0x1f, R6 ;  /* 0x0000001fff0b7819 */ /* 0x000fc40000011406 */
[----:B------:R-:W-:Y:S02]  /*0860*/  SHF.R.S32.HI R6, RZ, 0x1f, R3 ;  /* 0x0000001fff067819 */ /* 0x000fe40000011403 */
[----:B-1----:R-:W-:Y:S02]  /*0870*/  I2FP.F32.U32 R10, UR8 ;  /* 0x00000008000a7c45 */ /* 0x002fe40008201000 */
[----:B------:R-:W-:Y:S02]  /*0880*/  LEA.HI R11, R11, R2, RZ, 0x2 ;  /* 0x000000020b0b7211 */ /* 0x000fe400078f10ff */
[----:B------:R-:W-:Y:S01]  /*0890*/  LEA.HI R6, R6, R3, RZ, 0x2 ;  /* 0x0000000306067211 */ /* 0x000fe200078f10ff */
[----:B------:R-:W-:Y:S01]  /*08a0*/  FMUL R10, R10, UR4 ;  /* 0x000000040a0a7c20 */ /* 0x000fe20008400000 */
[----:B------:R-:W-:Y:S01]  /*08b0*/  LOP3.LUT R11, R11, 0xfffffffc, RZ, 0xc0, !PT ;  /* 0xfffffffc0b0b7812 */ /* 0x000fe200078ec0ff */
[----:B------:R-:W-:Y:S01]  /*08c0*/  VOTEU.ALL UP0, P0 ;  /* 0x00000000003f7886 */ /* 0x000fe20000000000 */
[----:B------:R-:W-:Y:S01]  /*08d0*/  LOP3.LUT R6, R6, 0x3ffffffc, RZ, 0xc0, !PT ;  /* 0x3ffffffc06067812 */ /* 0x000fe200078ec0ff */
[----:B------:R-:W-:Y:S01]  /*08e0*/  ULDC UR4, c[0x0][0x154] ;  /* 0x0000550000047ab9 */ /* 0x000fe20000000800 */
[----:B----4-:R-:W-:Y:S01]  /*08f0*/  ISETP.EQ.U32.AND P2, PT, R13, 0x1, PT ;  /* 0x000000010d00780c */ /* 0x010fe20003f42070 */
[----:B------:R-:W-:Y:S01]  /*0900*/  IMAD.IADD R11, R2, 0x1, -R11 ;  /* 0x00000001020b7824 */ /* 0x000fe200078e0a0b */
[----:B------:R-:W0:Y:S01]  /*0910*/  F2I.U32.TRUNC.NTZ R10, R10 ;  /* 0x0000000a000a7305 */ /* 0x000e22000020f000 */
[----:B------:R-:W-:Y:S01]  /*0920*/  IMAD.IADD R6, R3, 0x1, -R6 ;  /* 0x0000000103067824 */ /* 0x000fe200078e0a06 */
[----:B--2---:R-:W-:Y:S01]  /*0930*/  I2FP.F32.U32 R2, R8 ;  /* 0x0000000800027245 */ /* 0x004fe20000201000 */
[----:B------:R-:W1:Y:S01]  /*0940*/  @!UP0 S2UR UR7, SR_CgaCtaId ;  /* 0x00000000000789c3 */ /* 0x000e620000008800 */
[----:B------:R-:W-:Y:S01]  /*0950*/  @!UP0 UMOV UR6, 0x400 ;  /* 0x0000040000068882 */ /* 0x000fe20000000000 */
[----:B------:R-:W-:Y:S01]  /*0960*/  IMAD R6, R6, 0x4, R11 ;  /* 0x0000000406067824 */ /* 0x000fe200078e020b */
[----:B------:R-:W-:-:S04]  /*0970*/  VOTEU.ALL UP1, P0 ;  /* 0x00000000003f7886 */ /* 0x000fc80000020000 */
[----:B------:R-:W-:-:S04]  /*0980*/  SHF.R.S32.HI R3, RZ, 0x1f, R6 ;  /* 0x0000001fff037819 */ /* 0x000fc80000011406 */
[----:B------:R-:W-:Y:S01]  /*0990*/  LEA.HI R3, R3, R6, RZ, 0x2 ;  /* 0x0000000603037211 */ /* 0x000fe200078f10ff */
[----:B0-----:R-:W-:-:S03]  /*09a0*/  IMAD.MOV R11, RZ, RZ, -R10 ;  /* 0x000000ffff0b7224 */ /* 0x001fc600078e0a0a */
[----:B------:R-:W-:Y:S01]  /*09b0*/  LOP3.LUT R3, R3, 0xfffffffc, RZ, 0xc0, !PT ;  /* 0xfffffffc03037812 */ /* 0x000fe200078ec0ff */
[----:B---3--:R-:W-:Y:S02]  /*09c0*/  IMAD R10, R12, R11, UR8 ;  /* 0x000000080c0a7e24 */ /* 0x008fe4000f8e020b */
[----:B------:R-:W-:Y:S01]  /*09d0*/  FMUL R12, R2, UR4 ;  /* 0x00000004020c7c20 */ /* 0x000fe20008400000 */
[----:B------:R-:W0:Y:S01]  /*09e0*/  LDC R11, c[0x0][0x148] ;  /* 0x00005200ff0b7b82 */ /* 0x000e220000000800 */
[----:B------:R-:W-:Y:S01]  /*09f0*/  SHF.R.S32.HI R2, RZ, 0x1f, R7 ;  /* 0x0000001fff027819 */ /* 0x000fe20000011407 */
[----:B------:R-:W-:Y:S01]  /*0a00*/  IMAD.IADD R3, R6, 0x1, -R3 ;  /* 0x0000000106037824 */ /* 0x000fe200078e0a03 */
[----:B------:R-:W-:Y:S02]  /*0a10*/  UMOV UR4, 0x20 ;  /* 0x0000002000047882 */ /* 0x000fe40000000000 */
[----:B------:R-:W2:Y:S01]  /*0a20*/  F2I.U32.TRUNC.NTZ R12, R12 ;  /* 0x0000000c000c7305 */ /* 0x000ea2000020f000 */
[----:B------:R-:W-:Y:S01]  /*0a30*/  LEA.HI R2, R2, R7, RZ, 0x2 ;  /* 0x0000000702027211 */ /* 0x000fe200078f10ff */
[----:B------:R-:W-:-:S04]  /*0a40*/  @!UP0 UIADD3 UR4, -UR4, 0x100000, URZ ;  /* 0x0010000004048890 */ /* 0x000fc8000fffe13f */
[----:B------:R-:W-:Y:S02]  /*0a50*/  @!UP0 USHF.L.U32 UR5, UR4, 0xb, URZ ;  /* 0x0000000b04058899 */ /* 0x000fe4000800063f */
[----:B------:R-:W-:Y:S01]  /*0a60*/  @!UP0 USHF.L.U32 UR4, UR4, 0x1, URZ ;  /* 0x0000000104048899 */ /* 0x000fe2000800063f */
[----:B------:R-:W-:Y:S01]  /*0a70*/  ISETP.NE.AND P4, PT, R3, R10, PT ;  /* 0x0000000a0300720c */ /* 0x000fe20003f85270 */
[----:B------:R-:W-:Y:S01]  /*0a80*/  IMAD.SHL.U32 R3, R6, 0x4, RZ ;  /* 0x0000000406037824 */ /* 0x000fe200078e00ff */
[----:B------:R-:W-:Y:S01]  /*0a90*/  LOP3.LUT R2, R2, 0xfffffffc, RZ, 0xc0, !PT ;  /* 0xfffffffc02027812 */ /* 0x000fe200078ec0ff */
[----:B-1----:R-:W-:Y:S01]  /*0aa0*/  @!UP0 ULEA UR6, UR7, UR6, 0x18 ;  /* 0x0000000607068291 */ /* 0x002fe2000f8ec03f */
[----:B------:R-:W-:Y:S02]  /*0ab0*/  VOTEU.ALL UP0, P0 ;  /* 0x00000000003f7886 */ /* 0x000fe40000000000 */
[----:B------:R-:W-:Y:S01]  /*0ac0*/  LOP3.LUT R3, R6, 0xc, R3, 0x78, !PT ;  /* 0x0000000c06037812 */ /* 0x000fe200078e7803 */
[----:B------:R-:W-:Y:S01]  /*0ad0*/  IMAD.IADD R7, R7, 0x1, -R2 ;  /* 0x0000000107077824 */ /* 0x000fe200078e0a02 */
[----:B------:R-:W-:Y:S01]  /*0ae0*/  LOP3.LUT P0, RZ, R5, 0x7, RZ, 0xc0, !PT ;  /* 0x0000000705ff7812 */ /* 0x000fe2000780c0ff */
[----:B------:R-:W-:-:S02]  /*0af0*/  IMAD.MOV.U32 R6, RZ, RZ, 0x1 ;  /* 0x00000001ff067424 */ /* 0x000fc400078e00ff */
[----:B--2---:R-:W-:Y:S02]  /*0b00*/  IMAD.MOV R20, RZ, RZ, -R12 ;  /* 0x000000ffff147224 */ /* 0x004fe400078e0a0c */
[----:B------:R-:W-:Y:S02]  /*0b10*/  @P4 SHF.R.S32.HI R2, RZ, 0x1f, R3 ;  /* 0x0000001fff024819 */ /* 0x000fe40000011403 */
[----:B------:R-:W-:Y:S01]  /*0b20*/  ISETP.NE.AND P1, PT, R7, 0x3, PT ;  /* 0x000000030700780c */ /* 0x000fe20003f25270 */
[----:B0-----:R-:W-:Y:S01]  /*0b30*/  IMAD R13, R11, R20, R8 ;  /* 0x000000140b0d7224 */ /* 0x001fe200078e0208 */
[----:B------:R-:W-:Y:S01]  /*0b40*/  @P4 LEA.HI R2, R2, R3, RZ, 0x2 ;  /* 0x0000000302024211 */ /* 0x000fe200078f10ff */
[----:B------:R-:W0:Y:S02]  /*0b50*/  FENCE.VIEW.ASYNC.S ;  /* 0x00000000000073c6 */ /* 0x000e240000000000 */
[----:B0-----:R0:W1:Y:S01]  /*0b60*/  @!UP0 SYNCS.EXCH.64 URZ, [UR6+0x260], UR4 ;  /* 0x00026004063f85b2 */ /* 0x0010620008000100 */
[----:B------:R-:W-:-:S02]  /*0b70*/  ISETP.EQ.OR P1, PT, R7, RZ, !P1 ;  /* 0x000000ff0700720c */ /* 0x000fc40004f22670 */
[----:B------:R-:W-:Y:S02]  /*0b80*/  @P4 SHF.R.S32.HI R2, RZ, 0x2, R2 ;  /* 0x00000002ff024819 */ /* 0x000fe40000011402 */
[----:B------:R-:W-:Y:S02]  /*0b90*/  ISETP.LT.U32.AND P0, PT, R3, 0x10, !P0 ;  /* 0x000000100300780c */ /* 0x000fe40004701070 */
[----:B------:R-:W-:Y:S02]  /*0ba0*/  @P4 ISETP.NE.AND P5, PT, R2, R13, PT ;  /* 0x0000000d0200420c */ /* 0x000fe40003fa5270 */
[----:B------:R-:W-:Y:S02]  /*0bb0*/  ISETP.EQ.AND P1, PT, R4, RZ, P1 ;  /* 0x000000ff0400720c */ /* 0x000fe40000f22270 */
[----:B------:R-:W-:Y:S02]  /*0bc0*/  SEL R5, RZ, 0x1, !P0 ;  /* 0x00000001ff057807 */ /* 0x000fe40004000000 */
[----:B------:R-:W-:-:S02]  /*0bd0*/  @P4 SEL R6, RZ, 0x1, P5 ;  /* 0x00000001ff064807 */ /* 0x000fc40002800000 */
[----:B------:R-:W-:Y:S01]  /*0be0*/  SEL R2, RZ, 0x1, !P1 ;  /* 0x00000001ff027807 */ /* 0x000fe20004800000 */
[----:B------:R0:W2:Y:S01]  /*0bf0*/  @!UP1 SYNCS.EXCH.64 URZ, [UR6+0x268], UR4 ;  /* 0x00026804063f95b2 */ /* 0x0000a20008000100 */
[----:B------:R-:W-:Y:S01]  /*0c00*/  LOP3.LUT R6, R6, R5, RZ, 0xc0, !PT ;  /* 0x0000000506067212 */ /* 0x000fe200078ec0ff */
[----:B------:R-:W-:Y:S01]  /*0c10*/  NOP ;  /* 0x0000000000007918 */ /* 0x000fe20000000000 */
[----:B------:R-:W-:Y:S01]  /*0c20*/  SEL R2, R2, 0x2, P6 ;  /* 0x0000000202027807 */ /* 0x000fe20003000000 */
[----:B------:R-:W-:Y:S06]  /*0c30*/  @!P2 BRA `(.L_x_4) ;  /* 0x000000000008a947 */ /* 0x000fec0003800000 */
[----:B-12---:R-:W-:Y:S01]  /*0c40*/  UCGABAR_ARV ;  /* 0x00000000000079c7 */ /* 0x006fe20008000000 */
[----:B------:R-:W-:Y:S05]  /*0c50*/  BRA `(.L_x_5) ;  /* 0x0000000000047947 */ /* 0x000fea0003800000 */
.L_x_4:
[----:B-12---:R-:W-:Y:S01]  /*0c60*/  NOP ;  /* 0x0000000000007918 */ /* 0x006fe20000000000 */
.L_x_5:
[----:B------:R-:W1:Y:S01]  /*0c70*/  LDC R4, c[0x0][0x65c] ;  /* 0x00019700ff047b82 */ /* 0x000e620000000800 */
[----:B------:R-:W-:Y:S01]  /*0c80*/  IMAD.MOV.U32 R5, RZ, RZ, RZ ;  /* 0x000000ffff057224 */ /* 0x000fe200078e00ff */
[----:B-1----:R-:W-:Y:S01]  /*0c90*/  ISETP.NE.AND P4, PT, R4, 0x1, PT ;  /* 0x000000010400780c */ /* 0x002fe20003f85270 */
[----:B------:R-:W-:-:S12]  /*0ca0*/  IMAD.U32 R4, RZ, RZ, UR8 ;  /* 0x00000008ff047e24 */ /* 0x000fd8000f8e00ff */
[----:B------:R-:W1:Y:S01]  /*0cb0*/  @P4 LDC R15, c[0x0][0x10] ;  /* 0x00000400ff0f4b82 */ /* 0x000e620000000800 */
[----:B------:R-:W-:Y:S02]  /*0cc0*/  @P4 IMAD.MOV.U32 R9, RZ, RZ, RZ ;  /* 0x000000ffff094224 */ /* 0x000fe400078e00ff */
[----:B------:R-:W-:-:S05]  /*0cd0*/  @P4 IMAD.MOV.U32 R17, RZ, RZ, RZ ;  /* 0x000000ffff114224 */ /* 0x000fca00078e00ff */
[----:B------:R-:W2:Y:S01]  /*0ce0*/  @!P4 LDC R13, c[0x0][0xc] ;  /* 0x00000300ff0dcb82 */ /* 0x000ea20000000800 */
[----:B-1----:R-:W-:-:S04]  /*0cf0*/  @P4 IMAD.WIDE.U32 R14, R15, UR8, R8 ;  /* 0x000000080f0e4c25 */ /* 0x002fc8000f8e0008 */
[----:B--2---:R-:W-:-:S04]  /*0d00*/  @!P4 IMAD.WIDE.U32 R12, R8, R13, R4 ;  /* 0x0000000d080cc225 */ /* 0x004fc800078e0004 */
[----:B------:R-:W-:Y:S02]  /*0d10*/  @P4 IMAD.MOV.U32 R4, RZ, RZ, R14 ;  /* 0x000000ffff044224 */ /* 0x000fe400078e000e */
[----:B------:R-:W-:Y:S02]  /*0d20*/  @P4 IMAD.IADD R5, R15, 0x1, R17 ;  /* 0x000000010f054824 */ /* 0x000fe400078e0211 */
[----:B------:R-:W-:Y:S02]  /*0d30*/  @!P4 IMAD.MOV.U32 R4, RZ, RZ, R12 ;  /* 0x000000ffff04c224 */ /* 0x000fe400078e000c */
[----:B------:R-:W-:Y:S01]  /*0d40*/  @!P4 IMAD.MOV.U32 R5, RZ, RZ, R13 ;  /* 0x000000ffff05c224 */ /* 0x000fe200078e000d */
[----:B------:R-:W-:Y:S06]  /*0d50*/  @!P2 BRA `(.L_x_6) ;  /* 0x00000000000ca947 */ /* 0x000fec0003800000 */
[----:B------:R-:W-:Y:S01]  /*0d60*/  UCGABAR_WAIT ;  /* 0x0000000000007dc7 */ /* 0x000fe20008000000 */
[----:B------:R-:W-:Y:S01]  /*0d70*/  CCTL.IVALL ;  /* 0x00000000ff00798f */ /* 0x000fe20002000000 */
[----:B------:R-:W-:Y:S05]  /*0d80*/  BRA `(.L_x_7) ;  /* 0x0000000000047947 */ /* 0x000fea0003800000 */
.L_x_6:
[----:B------:R-:W-:Y:S06]  /*0d90*/  BAR.SYNC.DEFER_BLOCKING 0x0 ;  /* 0x0000000000007b1d */ /* 0x000fec0000010000 */
.L_x_7:
[----:B------:R-:W-:Y:S05]  /*0da0*/  @!P3 BRA `(.L_x_8) ;  /* 0x0000004800dcb947 */ /* 0x000fea0003800000 */
[----:B------:R-:W-:-:S13]  /*0db0*/  ISETP.GT.U32.AND P0, PT, R16, 0x1, PT ;  /* 0x000000011000780c */ /* 0x000fda0003f04070 */
[----:B0-----:R-:W-:Y:S05]  /*0dc0*/  @P0 EXIT ;  /* 0x000000000000094d */ /* 0x001fea0003800000 */
[----:B------:R-:W-:Y:S01]  /*0dd0*/  ULDC.64 UR4, c[0x0][0x650] ;  /* 0x0001940000047ab9 */ /* 0x000fe20000000a00 */
[----:B------:R-:W-:Y:S01]  /*0de0*/  PRMT R14, RZ, 0x7610, R14 ;  /* 0x00007610ff0e7816 */ /* 0x000fe2000000000e */
[----:B------:R-:W-:Y:S01]  /*0df0*/  IMAD.MOV.U32 R71, RZ, RZ, -0x1 ;  /* 0xffffffffff477424 */ /* 0x000fe200078e00ff */
[----:B------:R-:W-:Y:S01]  /*0e00*/  ISETP.GE.U32.AND P0, PT, R4, UR4, PT ;  /* 0x0000000404007c0c */ /* 0x000fe2000bf06070 */
[----:B------:R-:W-:Y:S02]  /*0e10*/  IMAD.MOV.U32 R15, RZ, RZ, -0x1 ;  /* 0xffffffffff0f7424 */ /* 0x000fe400078e00ff */
[----:B------:R-:W-:Y:S01]  /*0e20*/  IMAD.MOV.U32 R73, RZ, RZ, -0x1 ;  /* 0xffffffffff497424 */ /* 0x000fe200078e00ff */
[----:B------:R-:W-:-:S13]  /*0e30*/  ISETP.GE.U32.AND.EX P0, PT, R5, UR5, PT, P0 ;  /* 0x0000000505007c0c */ /* 0x000fda000bf06100 */
[----:B------:R-:W-:Y:S05]  /*0e40*/  @P0 BRA `(.L_x_9) ;  /* 0x0000000400240947 */ /* 0x000fea0003800000 */
[----:B------:R-:W0:Y:S01]  /*0e50*/  LDC.64 R22, c[0x0][0x628] ;  /* 0x00018a00ff167b82 */ /* 0x000e220000000a00 */
[----:B------:R-:W-:Y:S02]  /*0e60*/  IMAD.MOV.U32 R12, RZ, RZ, R4 ;  /* 0x000000ffff0c7224 */ /* 0x000fe400078e0004 */
[----:B------:R-:W-:-:S05]  /*0e70*/  IMAD.MOV.U32 R13, RZ, RZ, R5 ;  /* 0x000000ffff0d7224 */ /* 0x000fca00078e0005 */
[----:B------:R-:W1:Y:S08]  /*0e80*/  LDC R18, c[0x0][0x630] ;  /* 0x00018c00ff127b82 */ /* 0x000e700000000800 */
[----:B------:R-:W2:Y:S01]  /*0e90*/  LDC.64 R24, c[0x0][0x620] ;  /* 0x00018800ff187b82 */ /* 0x000ea20000000a00 */
[----:B0-----:R-:W-:-:S04]  /*0ea0*/  ISETP.NE.U32.AND P0, PT, R22, RZ, PT ;  /* 0x000000ff1600720c */ /* 0x001fc80003f05070 */
[----:B------:R-:W-:-:S13]  /*0eb0*/  ISETP.NE.AND.EX P0, PT, R23, RZ, PT, P0 ;  /* 0x000000ff1700720c */ /* 0x000fda0003f05300 */
[----:B-12---:R-:W-:Y:S05]  /*0ec0*/  @!P0 BRA `(.L_x_10) ;  /* 0x0000000000288947 */ /* 0x006fea0003800000 */
[----:B------:R-:W0:Y:S02]  /*0ed0*/  LDC R7, c[0x0][0x634] ;  /* 0x00018d00ff077b82 */ /* 0x000e240000000800 */
[----:B0-----:R-:W-:-:S05]  /*0ee0*/  IADD3 R7, P0, R4, R7, RZ ;  /* 0x0000000704077210 */ /* 0x001fca0007f1e0ff */
[----:B------:R-:W-:-:S04]  /*0ef0*/  IMAD.X R19, RZ, RZ, R5, P0 ;  /* 0x000000ffff137224 */ /* 0x000fc800000e0605 */
[----:B------:R-:W-:-:S04]  /*0f00*/  IMAD.WIDE.U32 R12, R19, R22, RZ ;  /* 0x00000016130c7225 */ /* 0x000fc800078e00ff */
[----:B------:R-:W-:-:S04]  /*0f10*/  IMAD.WIDE.U32 R14, P0, R7, R23, R12 ;  /* 0x00000017070e7225 */ /* 0x000fc8000780000c */
[----:B------:R-:W-:-:S04]  /*0f20*/  IMAD.WIDE.U32 R12, R7, R22, RZ ;  /* 0x00000016070c7225 */ /* 0x000fc800078e00ff */
[----:B------:R-:W-:Y:S01]  /*0f30*/  IMAD.X R17, RZ, RZ, RZ, P0 ;  /* 0x000000ffff117224 */ /* 0x000fe200000e06ff */
[----:B------:R-:W-:Y:S01]  /*0f40*/  IADD3 RZ, P0, R13, R14, RZ ;  /* 0x0000000e0dff7210 */ /* 0x000fe20007f1e0ff */
[----:B------:R-:W-:-:S04]  /*0f50*/  IMAD.MOV.U32 R16, RZ, RZ, R15 ;  /* 0x000000ffff107224 */ /* 0x000fc800078e000f */
[----:B------:R-:W-:-:S08]  /*0f60*/  IMAD.WIDE.U32.X R12, R19, R23, R16, P0 ;  /* 0x00000017130c7225 */ /* 0x000fd000000e0410 */
.L_x_10:
[----:B------:R-:W0:Y:S01]  /*0f70*/  LDC.64 R28, c[0x0][0x640] ;  /* 0x00019000ff1c7b82 */ /* 0x000e220000000a00 */
[--C-:B------:R-:W-:Y:S01]  /*0f80*/  SHF.R.U64 R73, R12, R18, R13.reuse ;  /* 0x000000120c497219 */ /* 0x100fe2000000120d */
[----:B------:R-:W-:Y:S01]  /*0f90*/  IMAD R27, R11, R20, R8 ;  /* 0x000000140b1b7224 */ /* 0x000fe200078e0208 */
[----:B------:R-:W-:Y:S01]  /*0fa0*/  SHF.R.U32.HI R7, RZ, R18, R13 ;  /* 0x00000012ff077219 */ /* 0x000fe2000001160d */
[----:B------:R-:W-:Y:S01]  /*0fb0*/  IMAD.MOV.U32 R23, RZ, RZ, 0x1 ;  /* 0x00000001ff177424 */ /* 0x000fe200078e00ff */
[----:B------:R-:W-:-:S03]  /*0fc0*/  IADD3 R9, P0, RZ, -R73, RZ ;  /* 0x80000049ff097210 */ /* 0x000fc60007f1e0ff */
[----:B------:R-:W1:Y:S02]  /*0fd0*/  LDC R22, c[0x0][0x618] ;  /* 0x00018600ff167b82 */ /* 0x000e640000000800 */
[----:B------:R-:W-:Y:S02]  /*0fe0*/  IMAD.X R7, RZ, RZ, ~R7, P0 ;  /* 0x000000ffff077224 */ /* 0x000fe400000e0e07 */
[----:B------:R-:W-:-:S04]  /*0ff0*/  IMAD.WIDE.U32 R12, R9, R24, R4 ;  /* 0x00000018090c7225 */ /* 0x000fc800078e0004 */
[----:B------:R-:W2:Y:S01]  /*1000*/  LDC R18, c[0x0][0x608] ;  /* 0x00018200ff127b82 */ /* 0x000ea20000000800 */
[----:B------:R-:W-:Y:S02]  /*1010*/  IMAD R14, R7, R24, RZ ;  /* 0x00000018070e7224 */ /* 0x000fe400078e02ff */
[----:B------:R-:W-:Y:S02]  /*1020*/  IMAD.MOV.U32 R7, RZ, RZ, -0x1 ;  /* 0xffffffffff077424 */ /* 0x000fe400078e00ff */
[----:B------:R-:W-:-:S03]  /*1030*/  IMAD R9, R9, R25, R14 ;  /* 0x0000001909097224 */ /* 0x000fc600078e020e */
[----:B------:R-:W3:Y:S01]  /*1040*/  LDC R26, c[0x0][0x658] ;  /* 0x00019600ff1a7b82 */ /* 0x000ee20000000800 */
[----:B------:R-:W-:Y:S01]  /*1050*/  IMAD.IADD R9, R13, 0x1, R9 ;  /* 0x000000010d097824 */ /* 0x000fe200078e0209 */
[----:B0-----:R-:W-:-:S04]  /*1060*/  ISETP.NE.U32.AND P0, PT, R28, RZ, PT ;  /* 0x000000ff1c00720c */ /* 0x001fc80003f05070 */
[----:B------:R-:W-:Y:S02]  /*1070*/  ISETP.NE.AND.EX P0, PT, R29, RZ, PT, P0 ;  /* 0x000000ff1d00720c */ /* 0x000fe40003f05300 */
[----:B------:R-:W0:Y:S01]  /*1080*/  LDC R24, c[0x0][0x600] ;  /* 0x00018000ff187b82 */ /* 0x000e220000000800 */
[-CC-:B-1----:R-:W-:Y:S02]  /*1090*/  SHF.R.U64 R16, R12, R22.reuse, R9.reuse ;  /* 0x000000160c107219 */ /* 0x182fe40000001209 */
[----:B------:R-:W-:-:S05]  /*10a0*/  SHF.R.U32.HI R9, RZ, R22, R9 ;  /* 0x00000016ff097219 */ /* 0x000fca0000011609 */
[----:B------:R-:W1:Y:S01]  /*10b0*/  LDC R19, c[0x0][0x648] ;  /* 0x00019200ff137b82 */ /* 0x000e620000000800 */
[-CC-:B--2---:R-:W-:Y:S02]  /*10c0*/  SHF.R.U64 R22, R16, R18.reuse, R9.reuse ;  /* 0x0000001210167219 */ /* 0x184fe40000001209 */
[----:B------:R-:W-:-:S05]  /*10d0*/  SHF.R.U32.HI R9, RZ, R18, R9 ;  /* 0x00000012ff097219 */ /* 0x000fca0000011609 */
[----:B------:R-:W2:Y:S01]  /*10e0*/  LDC R21, c[0x0][0x638] ;  /* 0x00018e00ff157b82 */ /* 0x000ea20000000800 */
[-CC-:B---3--:R-:W-:Y:S02]  /*10f0*/  SHF.R.U64 R18, R22, R26.reuse, R9.reuse ;  /* 0x0000001a16127219 */ /* 0x188fe40000001209 */
[-C--:B------:R-:W-:Y:S02]  /*1100*/  SHF.L.U32 R7, R7, R26.reuse, RZ ;  /* 0x0000001a07077219 */ /* 0x080fe400000006ff */
[----:B------:R-:W-:Y:S01]  /*1110*/  SHF.R.U32.HI R9, RZ, R26, R9 ;  /* 0x0000001aff097219 */ /* 0x000fe20000011609 */
[----:B------:R-:W-:Y:S01]  /*1120*/  IMAD.MOV.U32 R8, RZ, RZ, R18 ;  /* 0x000000ffff087224 */ /* 0x000fe200078e0012 */
[----:B------:R-:W-:Y:S01]  /*1130*/  LOP3.LUT R11, RZ, R7, RZ, 0x33, !PT ;  /* 0x00000007ff0b7212 */ /* 0x000fe200078e33ff */
[----:B------:R-:W3:Y:S01]  /*1140*/  LDC R25, c[0x0][0x610] ;  /* 0x00018400ff197b82 */ /* 0x000ee20000000800 */
[----:B------:R-:W-:Y:S05]  /*1150*/  @!P0 BRA `(.L_x_11) ;  /* 0x0000000000288947 */ /* 0x000fea0003800000 */
[----:B------:R-:W4:Y:S02]  /*1160*/  LDC R7, c[0x0][0x64c] ;  /* 0x00019300ff077b82 */ /* 0x000f240000000800 */
[----:B----4-:R-:W-:-:S05]  /*1170*/  IADD3 R7, P0, R18, R7, RZ ;  /* 0x0000000712077210 */ /* 0x010fca0007f1e0ff */
        /* <DEDUP_REMOVED lines=8> */
.L_x_11:
[----:B-1----:R-:W-:Y:S01]  /*1200*/  SHF.R.U64 R9, R8, R19, R9 ;  /* 0x0000001308097219 */ /* 0x002fe20000001209 */
[----:B------:R-:W-:Y:S01]  /*1210*/  IMAD.MOV.U32 R14, RZ, RZ, 0x1 ;  /* 0x00000001ff0e7424 */ /* 0x000fe200078e00ff */
[----:B------:R-:W-:Y:S01]  /*1220*/  LOP3.LUT R8, R22, R11, RZ, 0xc0, !PT ;  /* 0x0000000b16087212 */ /* 0x000fe200078ec0ff */
[----:B0-----:R-:W-:Y:S01]  /*1230*/  VIADD R11, R24, 0xffffffff ;  /* 0xffffffff180b7836 */ /* 0x001fe20000000000 */
[----:B------:R-:W-:Y:S01]  /*1240*/  SHF.L.U32 R7, R23, R26, RZ ;  /* 0x0000001a17077219 */ /* 0x000fe200000006ff */
[----:B------:R-:W-:Y:S01]  /*1250*/  IMAD.MOV R12, RZ, RZ, -R9 ;  /* 0x000000ffff0c7224 */ /* 0x000fe200078e0a09 */
[----:B------:R-:W-:Y:S02]  /*1260*/  SEL R10, R10, R27, !P4 ;  /* 0x0000001b0a0a7207 */ /* 0x000fe40006000000 */
[----:B------:R-:W-:Y:S01]  /*1270*/  LOP3.LUT R11, R16, R11, RZ, 0xc0, !PT ;  /* 0x0000000b100b7212 */ /* 0x000fe200078ec0ff */
[----:B------:R-:W-:Y:S02]  /*1280*/  IMAD R9, R7, R9, R8 ;  /* 0x0000000907097224 */ /* 0x000fe400078e0208 */
[----:B--2---:R-:W-:-:S02]  /*1290*/  IMAD R7, R12, R21, R18 ;  /* 0x000000150c077224 */ /* 0x004fc400078e0212 */
[----:B---3--:R-:W-:Y:S02]  /*12a0*/  IMAD R10, R9, R25, R10 ;  /* 0x00000019090a7224 */ /* 0x008fe400078e020a */
[----:B------:R-:W-:-:S05]  /*12b0*/  IMAD R7, R7, R24, R11 ;  /* 0x0000001807077224 */ /* 0x000fca00078e020b */
[----:B------:R-:W-:Y:S02]  /*12c0*/  SEL R15, R7, R10, !P4 ;  /* 0x0000000a070f7207 */ /* 0x000fe40006000000 */
[----:B------:R-:W-:-:S07]  /*12d0*/  SEL R71, R10, R7, !P4 ;  /* 0x000000070a477207 */ /* 0x000fce0006000000 */
.L_x_9:
[----:B------:R-:W-:-:S08]  /*12e0*/  NOP ;  /* 0x0000000000007918 */ /* 0x000fd00000000000 */
[----:B------:R-:W0:Y:S02]  /*12f0*/  USETMAXREG.TRY_ALLOC.CTAPOOL UP0, 0xe8 ;  /* 0x000000e8000079c8 */ /* 0x000e240008000600 */
[----:B0-----:R-:W-:-:S13]  /*1300*/  PLOP3.LUT P0, PT, PT, PT, UP0, 0x80, 0x0 ;  /* 0x000000000000781c */ /* 0x001fda0003f0f008 */
[----:B------:R-:W-:Y:S05]  /*1310*/  @!P0 BRA `(.L_x_9) ;  /* 0xfffffffc00f08947 */ /* 0x000fea000383ffff */
[----:B------:R-:W-:Y:S01]  /*1320*/  ULDC.64 UR4, c[0x0][0x598] ;  /* 0x0001660000047ab9 */ /* 0x000fe20000000a00 */
[----:B------:R-:W-:Y:S01]  /*1330*/  ULDC.64 UR18, c[0x0][0x208] ;  /* 0x0000820000127ab9 */ /* 0x000fe20000000a00 */
[----:B------:R-:W-:-:S04]  /*1340*/  ISETP.NE.U32.AND P0, PT, RZ, UR4, PT ;  /* 0x00000004ff007c0c */ /* 0x000fc8000bf05070 */
[----:B------:R-:W-:-:S13]  /*1350*/  ISETP.NE.AND.EX P0, PT, RZ, UR5, PT, P0 ;  /* 0x00000005ff007c0c */ /* 0x000fda000bf05300 */
[----:B------:R-:W-:Y:S05]  /*1360*/  @!P0 BRA `(.L_x_12) ;  /* 0x00000000001c8947 */ /* 0x000fea0003800000 */
[----:B------:R-:W0:Y:S02]  /*1370*/  LDC.64 R8, c[0x0][0x598] ;  /* 0x00016600ff087b82 */ /* 0x000e240000000a00 */
[----:B0-----:R-:W2:Y:S02]  /*1380*/  LDG.E.64 R8, desc[UR18][R8.64] ;  /* 0x0000001208087981 */ /* 0x001ea4000c1e1b00 */
[----:B--2---:R-:W-:-:S04]  /*1390*/  ISETP.NE.U32.AND P0, PT, R8, RZ, PT ;  /* 0x000000ff0800720c */ /* 0x004fc80003f05070 */
[----:B------:R-:W-:-:S13]  /*13a0*/  ISETP.NE.AND.EX P0, PT, R9, RZ, PT, P0 ;  /* 0x000000ff0900720c */ /* 0x000fda0003f05300 */
[----:B------:R-:W-:Y:S05]  /*13b0*/  @!P0 BRA `(.L_x_12) ;  /* 0x0000000000088947 */ /* 0x000fea0003800000 */
[----:B------:R0:W5:Y:S01]  /*13c0*/  LD.E R7, desc[UR18][R8.64] ;  /* 0x0000001208077980 */ /* 0x000162000c101900 */
[----:B------:R-:W-:Y:S05]  /*13d0*/  BRA `(.L_x_13) ;  /* 0x0000000000207947 */ /* 0x000fea0003800000 */
.L_x_12:
[----:B------:R-:W-:Y:S02]  /*13e0*/  ULDC.64 UR4, c[0x0][0x588] ;  /* 0x0001620000047ab9 */ /* 0x000fe40000000a00 */
[----:B------:R-:W-:-:S04]  /*13f0*/  ISETP.NE.U32.AND P0, PT, RZ, UR4, PT ;  /* 0x00000004ff007c0c */ /* 0x000fc8000bf05070 */
[----:B------:R-:W-:-:S13]  /*1400*/  ISETP.NE.AND.EX P0, PT, RZ, UR5, PT, P0 ;  /* 0x00000005ff007c0c */ /* 0x000fda000bf05300 */
[----:B------:R-:W-:Y:S05]  /*1410*/  @!P0 BRA `(.L_x_14) ;  /* 0x00000000000c8947 */ /* 0x000fea0003800000 */
[----:B------:R-:W0:Y:S02]  /*1420*/  LDC.64 R8, c[0x0][0x588] ;  /* 0x00016200ff087b82 */ /* 0x000e240000000a00 */
[----:B0-----:R1:W5:Y:S01]  /*1430*/  LDG.E R7, desc[UR18][R8.64] ;  /* 0x0000001208077981 */ /* 0x001362000c1e1900 */
[----:B------:R-:W-:Y:S05]  /*1440*/  BRA `(.L_x_13) ;  /* 0x0000000000047947 */ /* 0x000fea0003800000 */
.L_x_14:
[----:B------:R-:W2:Y:S02]  /*1450*/  LDC R7, c[0x0][0x580] ;  /* 0x00016000ff077b82 */ /* 0x000ea40000000800 */
.L_x_13:
[----:B------:R-:W-:Y:S02]  /*1460*/  ULDC.64 UR4, c[0x0][0x5a0] ;  /* 0x0001680000047ab9 */ /* 0x000fe40000000a00 */
[----:B------:R-:W-:-:S04]  /*1470*/  ISETP.NE.U32.AND P0, PT, RZ, UR4, PT ;  /* 0x00000004ff007c0c */ /* 0x000fc8000bf05070 */
[----:B------:R-:W-:-:S13]  /*1480*/  ISETP.NE.AND.EX P0, PT, RZ, UR5, PT, P0 ;  /* 0x00000005ff007c0c */ /* 0x000fda000bf05300 */
[----:B------:R-:W-:Y:S05]  /*1490*/  @!P0 BRA `(.L_x_15) ;  /* 0x00000000001c8947 */ /* 0x000fea0003800000 */
[----:B01----:R-:W0:Y:S02]  /*14a0*/  LDC.64 R8, c[0x0][0x5a0] ;  /* 0x00016800ff087b82 */ /* 0x003e240000000a00 */
[----:B0-----:R-:W3:Y:S02]  /*14b0*/  LDG.E.64 R8, desc[UR18][R8.64] ;  /* 0x0000001208087981 */ /* 0x001ee4000c1e1b00 */
[----:B---3--:R-:W-:-:S04]  /*14c0*/  ISETP.NE.U32.AND P0, PT, R8, RZ, PT ;  /* 0x000000ff0800720c */ /* 0x008fc80003f05070 */
[----:B------:R-:W-:-:S13]  /*14d0*/  ISETP.NE.AND.EX P0, PT, R9, RZ, PT, P0 ;  /* 0x000000ff0900720c */ /* 0x000fda0003f05300 */
[----:B------:R-:W-:Y:S05]  /*14e0*/  @!P0 BRA `(.L_x_15) ;  /* 0x0000000000088947 */ /* 0x000fea0003800000 */
[----:B------:R0:W5:Y:S01]  /*14f0*/  LD.E R12, desc[UR18][R8.64] ;  /* 0x00000012080c7980 */ /* 0x000162000c101900 */
[----:B------:R-:W-:Y:S05]  /*1500*/  BRA `(.L_x_16) ;  /* 0x0000000000207947 */ /* 0x000fea0003800000 */
.L_x_15:
[----:B------:R-:W-:Y:S02]  /*1510*/  ULDC.64 UR4, c[0x0][0x590] ;  /* 0x0001640000047ab9 */ /* 0x000fe40000000a00 */
[----:B------:R-:W-:-:S04]  /*1520*/  ISETP.NE.U32.AND P0, PT, RZ, UR4, PT ;  /* 0x00000004ff007c0c */ /* 0x000fc8000bf05070 */
[----:B------:R-:W-:-:S13]  /*1530*/  ISETP.NE.AND.EX P0, PT, RZ, UR5, PT, P0 ;  /* 0x00000005ff007c0c */ /* 0x000fda000bf05300 */
[----:B------:R-:W-:Y:S05]  /*1540*/  @!P0 BRA `(.L_x_17) ;  /* 0x00000000000c8947 */ /* 0x000fea0003800000 */
[----:B------:R-:W3:Y:S02]  /*1550*/  LDC.64 R12, c[0x0][0x590] ;  /* 0x00016400ff0c7b82 */ /* 0x000ee40000000a00 */
[----:B---3--:R3:W5:Y:S01]  /*1560*/  LDG.E R12, desc[UR18][R12.64] ;  /* 0x000000120c0c7981 */ /* 0x008762000c1e1900 */
[----:B------:R-:W-:Y:S05]  /*1570*/  BRA `(.L_x_16) ;  /* 0x0000000000047947 */ /* 0x000fea0003800000 */
.L_x_17:
[----:B------:R-:W4:Y:S02]  /*1580*/  LDC R12, c[0x0][0x584] ;  /* 0x00016100ff0c7b82 */ /* 0x000f240000000800 */
.L_x_16:
[----:B------:R-:W-:-:S13]  /*1590*/  LOP3.LUT P0, RZ, R14, 0xff, RZ, 0xc0, !PT ;  /* 0x000000ff0eff7812 */ /* 0x000fda000780c0ff */
[----:B------:R-:W-:Y:S05]  /*15a0*/  @!P0 EXIT ;  /* 0x000000000000894d */ /* 0x000fea0003800000 */
[----:B------:R-:W-:Y:S01]  /*15b0*/  ULDC UR4, c[0x0][0x28c] ;  /* 0x0000a30000047ab9 */ /* 0x000fe20000000800 */
[----:B------:R-:W-:Y:S01]  /*15c0*/  LOP3.LUT R81, R2, 0x1, RZ, 0xfc, !PT ;  /* 0x0000000102517812 */ /* 0x000fe200078efcff */
[----:B------:R-:W-:-:S04]  /*15d0*/  UIADD3 UR4, UR4, 0x1f, URZ ;  /* 0x0000001f04047890 */ /* 0x000fc8000fffe03f */
[----:B------:R-:W-:-:S04]  /*15e0*/  USHF.R.S32.HI UR5, URZ, 0x1f, UR4 ;  /* 0x0000001f3f057899 */ /* 0x000fc80008011404 */
[----:B------:R-:W-:-:S03]  /*15f0*/  ULEA.HI UR5, UR5, UR4, URZ, 0x5 ;  /* 0x0000000405057291 */ /* 0x000fc6000f8f283f */
[----:B------:R-:W-:Y:S01]  /*1600*/  UMOV UR4, URZ ;  /* 0x0000003f00047c82 */ /* 0x000fe20008000000 */
[----:B------:R-:W-:-:S03]  /*1610*/  USHF.R.S32.HI UR9, URZ, 0x5, UR5 ;  /* 0x000000053f097899 */ /* 0x000fc60008011405 */
[----:B------:R-:W-:-:S09]  /*1620*/  UMOV UR5, URZ ;  /* 0x0000003f00057c82 */ /* 0x000fd20008000000 */
.L_x_108:
[----:B01----:R-:W-:Y:S01]  /*1630*/  LOP3.LUT R8, R0, 0x80, RZ, 0xc0, !PT ;  /* 0x0000008000087812 */ /* 0x003fe200078ec0ff */
[----:B------:R-:W0:Y:S01]  /*1640*/  S2UR UR13, SR_CgaCtaId ;  /* 0x00000000000d79c3 */ /* 0x000e220000008800 */
[----:B------:R-:W-:Y:S01]  /*1650*/  UMOV UR12, 0x400 ;  /* 0x00000400000c7882 */ /* 0x000fe20000000000 */
[----:B------:R-:W-:Y:S01]  /*1660*/  UMOV UR6, URZ ;  /* 0x0000003f00067c82 */ /* 0x000fe20008000000 */
[----:B------:R-:W-:Y:S01]  /*1670*/  SHF.R.U32.HI R8, RZ, 0x7, R8 ;  /* 0x00000007ff087819 */ /* 0x000fe20000011608 */
[----:B------:R-:W-:Y:S01]  /*1680*/  UMOV UR7, URZ ;  /* 0x0000003f00077c82 */ /* 0x000fe20008000000 */
[----:B------:R-:W-:Y:S01]  /*1690*/  UMOV UR16, UR5 ;  /* 0x0000000500107c82 */ /* 0x000fe20008000000 */
[----:B------:R-:W-:Y:S01]  /*16a0*/  CS2R R16, SRZ ;  /* 0x0000000000107805 */ /* 0x000fe2000001ff00 */
[----:B---3--:R-:W-:Y:S01]  /*16b0*/  IMAD.MOV.U32 R13, RZ, RZ, RZ ;  /* 0x000000ffff0d7224 */ /* 0x008fe200078e00ff */
[----:B------:R-:W1:Y:S01]  /*16c0*/  LDC R9, c[0x0][0x28c] ;  /* 0x0000a300ff097b82 */ /* 0x000e620000000800 */
[----:B------:R-:W3:Y:S01]  /*16d0*/  SHFL.IDX PT, R8, R8, RZ, 0x1f ;  /* 0x00001fff08087589 */ /* 0x000ee200000e0000 */
[----:B------:R-:W-:-:S02]  /*16e0*/  CS2R R18, SRZ ;  /* 0x0000000000127805 */ /* 0x000fc4000001ff00 */
[----:B------:R-:W-:Y:S02]  /*16f0*/  CS2R R20, SRZ ;  /* 0x0000000000147805 */ /* 0x000fe4000001ff00 */
[----:B------:R-:W-:Y:S02]  /*1700*/  CS2R R22, SRZ ;  /* 0x0000000000167805 */ /* 0x000fe4000001ff00 */
[----:B------:R-:W-:Y:S02]  /*1710*/  CS2R R56, SRZ ;  /* 0x0000000000387805 */ /* 0x000fe4000001ff00 */
[----:B------:R-:W-:Y:S02]  /*1720*/  CS2R R58, SRZ ;  /* 0x00000000003a7805 */ /* 0x000fe4000001ff00 */
[----:B------:R-:W-:Y:S02]  /*1730*/  CS2R R60, SRZ ;  /* 0x00000000003c7805 */ /* 0x000fe4000001ff00 */
[----:B------:R-:W-:-:S02]  /*1740*/  CS2R R62, SRZ ;  /* 0x00000000003e7805 */ /* 0x000fc4000001ff00 */
[----:B------:R-:W-:Y:S02]  /*1750*/  CS2R R64, SRZ ;  /* 0x0000000000407805 */ /* 0x000fe4000001ff00 */
[----:B------:R-:W-:Y:S02]  /*1760*/  CS2R R66, SRZ ;  /* 0x0000000000427805 */ /* 0x000fe4000001ff00 */
[----:B------:R-:W-:Y:S01]  /*1770*/  CS2R R68, SRZ ;  /* 0x0000000000447805 */ /* 0x000fe2000001ff00 */
[----:B------:R-:W-:Y:S01]  /*1780*/  IMAD.MOV.U32 R70, RZ, RZ, RZ ;  /* 0x000000ffff467224 */ /* 0x000fe200078e00ff */
[----:B------:R-:W-:Y:S01]  /*1790*/  CS2R R74, SRZ ;  /* 0x00000000004a7805 */ /* 0x000fe2000001ff00 */
[----:B------:R-:W-:Y:S01]  /*17a0*/  IMAD.MOV.U32 R72, RZ, RZ, RZ ;  /* 0x000000ffff487224 */ /* 0x000fe200078e00ff */
[----:B------:R-:W-:Y:S02]  /*17b0*/  CS2R R76, SRZ ;  /* 0x00000000004c7805 */ /* 0x000fe4000001ff00 */
[----:B------:R-:W-:Y:S01]  /*17c0*/  CS2R R78, SRZ ;  /* 0x00000000004e7805 */ /* 0x000fe2000001ff00 */
[----:B------:R-:W-:Y:S01]  /*17d0*/  IMAD.MOV.U32 R80, RZ, RZ, RZ ;  /* 0x000000ffff507224 */ /* 0x000fe200078e00ff */
[----:B----4-:R-:W-:Y:S01]  /*17e0*/  CS2R R24, SRZ ;  /* 0x0000000000187805 */ /* 0x010fe2000001ff00 */
[----:B------:R-:W-:Y:S01]  /*17f0*/  IMAD.U32 R14, RZ, RZ, UR4 ;  /* 0x00000004ff0e7e24 */ /* 0x000fe2000f8e00ff */
[----:B------:R-:W-:-:S02]  /*1800*/  CS2R R26, SRZ ;  /* 0x00000000001a7805 */ /* 0x000fc4000001ff00 */
[----:B------:R-:W-:Y:S02]  /*1810*/  CS2R R28, SRZ ;  /* 0x00000000001c7805 */ /* 0x000fe4000001ff00 */
[----:B------:R-:W-:Y:S02]  /*1820*/  CS2R R30, SRZ ;  /* 0x00000000001e7805 */ /* 0x000fe4000001ff00 */
[----:B------:R-:W-:Y:S02]  /*1830*/  CS2R R32, SRZ ;  /* 0x0000000000207805 */ /* 0x000fe4000001ff00 */
[----:B-1----:R-:W-:Y:S02]  /*1840*/  ISETP.GE.AND P0, PT, R9, 0x1, PT ;  /* 0x000000010900780c */ /* 0x002fe40003f06270 */
[----:B------:R-:W-:Y:S02]  /*1850*/  CS2R R34, SRZ ;  /* 0x0000000000227805 */ /* 0x000fe4000001ff00 */
[----:B---3--:R-:W-:-:S02]  /*1860*/  R2UR UR8, R8 ;  /* 0x00000000080872ca */ /* 0x008fc400000e0000 */
        /* <DEDUP_REMOVED lines=8> */
[----:B------:R-:W-:Y:S02]  /*18f0*/  CS2R R52, SRZ ;  /* 0x0000000000347805 */ /* 0x000fe4000001ff00 */
[----:B------:R-:W-:Y:S01]  /*1900*/  CS2R R54, SRZ ;  /* 0x0000000000367805 */ /* 0x000fe2000001ff00 */
[----:B------:R-:W-:-:S04]  /*1910*/  ULEA.HI UR10, UR8, UR8, URZ, 0x1 ;  /* 0x00000008080a7291 */ /* 0x000fc8000f8f083f */
[----:B------:R-:W-:Y:S02]  /*1920*/  ULOP3.LUT UR11, UR10, 0x1ffffe, URZ, 0xc0, !UPT ;  /* 0x001ffffe0a0b7892 */ /* 0x000fe4000f8ec03f */
[----:B0-----:R-:W-:Y:S02]  /*1930*/  ULEA UR10, UR13, UR12, 0x18 ;  /* 0x0000000c0d0a7291 */ /* 0x001fe4000f8ec03f */
[----:B------:R-:W-:-:S03]  /*1940*/  UIADD3 UR11, UR8, -UR11, URZ ;  /* 0x8000000b080b7290 */ /* 0x000fc6000fffe03f */
[----:B------:R-:W-:Y:S01]  /*1950*/  UMOV UR8, URZ ;  /* 0x0000003f00087c82 */ /* 0x000fe20008000000 */
[----:B------:R-:W-:-:S04]  /*1960*/  ULEA UR11, UR11, UR10, 0xb ;  /* 0x0000000a0b0b7291 */ /* 0x000fc8000f8e583f */
[----:B------:R-:W-:-:S04]  /*1970*/  UIADD3 UR11, UR11, 0x300, URZ ;  /* 0x000003000b0b7890 */ /* 0x000fc8000fffe03f */
[----:B------:R-:W-:-:S04]  /*1980*/  USHF.R.U32.HI UR11, URZ, 0x4, UR11 ;  /* 0x000000043f0b7899 */ /* 0x000fc8000801160b */
[----:B------:R-:W-:Y:S01]  /*1990*/  ULOP3.LUT UR11, UR11, 0x3fff, URZ, 0xc0, !UPT ;  /* 0x00003fff0b0b7892 */ /* 0x000fe2000f8ec03f */
[----:B------:R-:W-:Y:S11]  /*19a0*/  @!P0 BRA `(.L_x_18) ;  /* 0x0000000400608947 */ /* 0x000ff60003800000 */
[----:B------:R-:W-:-:S13]  /*19b0*/  ISETP.NE.AND P1, PT, R81, 0x3, PT ;  /* 0x000000035100780c */ /* 0x000fda0003f25270 */
[----:B------:R-:W-:Y:S05]  /*19c0*/  @!P1 BRA `(.L_x_19) ;  /* 0x0000000000049947 */ /* 0x000fea0003800000 */
[----:B------:R-:W-:Y:S01]  /*19d0*/  BPT.TRAP 0x1 ;  /* 0x000000040000795c */ /* 0x000fe20000300000 */
.L_x_19:
[----:B------:R-:W-:Y:S01]  /*19e0*/  ULEA UR6, UR5, UR10, 0x3 ;  /* 0x0000000a05067291 */ /* 0x000fe2000f8e183f */
[----:B------:R-:W-:-:S05]  /*19f0*/  IMAD.U32 R8, RZ, RZ, UR4 ;  /* 0x00000004ff087e24 */ /* 0x000fca000f8e00ff */
[----:B------:R-:W-:-:S04]  /*1a00*/  SHF.L.U32 R8, R8, 0x1f, RZ ;  /* 0x0000001f08087819 */ /* 0x000fc800000006ff */
[----:B------:R0:W1:Y:S01]  /*1a10*/  SYNCS.PHASECHK.TRANS64.TRYWAIT P0, [UR6], R8 ;  /* 0x00000008ff0075a7 */ /* 0x0000620008000146 */
[----:B------:R-:W-:Y:S05]  /*1a20*/  @!P1 BRA `(.L_x_20) ;  /* 0x0000000000049947 */ /* 0x000fea0003800000 */
[----:B------:R-:W-:Y:S01]  /*1a30*/  BPT.TRAP 0x1 ;  /* 0x000000040000795c */ /* 0x000fe20000300000 */
.L_x_20:
[----:B-1----:R-:W-:Y:S05]  /*1a40*/  @P0 BRA `(.L_x_21) ;  /* 0x0000000000080947 */ /* 0x002fea0003800000 */
[----:B------:R-:W1:Y:S02]  /*1a50*/  SYNCS.PHASECHK.TRANS64.TRYWAIT P0, [UR6], R8 ;  /* 0x00000008ff0075a7 */ /* 0x000e640008000146 */
[----:B-1----:R-:W-:Y:S05]  /*1a60*/  @!P0 BRA `(.L_x_22) ;  /* 0x0000006800088947 */ /* 0x002fea0003800000 */
.L_x_21:
[----:B------:R-:W-:Y:S01]  /*1a70*/  UIADD3 UR6, UR10, 0x25300, URZ ;  /* 0x000253000a067890 */ /* 0x000fe2000fffe03f */
[----:B------:R-:W-:Y:S01]  /*1a80*/  WARPGROUP.ARRIVE ;  /* 0x00000000000079c5 */ /* 0x000fe20000000000 */
[----:B------:R-:W-:Y:S01]  /*1a90*/  ULDC UR7, c[0x0][0x50c] ;  /* 0x0001430000077ab9 */ /* 0x000fe20000000800 */
[----:B------:R-:W-:Y:S01]  /*1aa0*/  ULOP3.LUT UR12, UR11, 0x10000, URZ, 0xfc, !UPT ;  /* 0x000100000b0c7892 */ /* 0x000fe2000f8efc3f */
[----:B------:R-:W-:Y:S01]  /*1ab0*/  CS2R R16, SRZ ;  /* 0x0000000000107805 */ /* 0x000fe2000001ff00 */
[----:B------:R-:W-:Y:S01]  /*1ac0*/  UISETP.NE.AND UP0, UPT, UR7, 0x1, UPT ;  /* 0x000000010700788c */ /* 0x000fe2000bf05270 */
[----:B------:R-:W-:Y:S01]  /*1ad0*/  IMAD.MOV.U32 R13, RZ, RZ, RZ ;  /* 0x000000ffff0d7224 */ /* 0x000fe200078e00ff */
[----:B------:R-:W-:Y:S01]  /*1ae0*/  USHF.R.U32.HI UR6, URZ, 0x4, UR6 ;  /* 0x000000043f067899 */ /* 0x000fe20008011606 */
[----:B------:R-:W-:Y:S01]  /*1af0*/  CS2R R18, SRZ ;  /* 0x0000000000127805 */ /* 0x000fe2000001ff00 */
[----:B------:R-:W-:Y:S01]  /*1b00*/  USEL UR7, URZ, 0x1, UP0 ;  /* 0x000000013f077887 */ /* 0x000fe20008000000 */
[----:B------:R-:W-:Y:S01]  /*1b10*/  CS2R R20, SRZ ;  /* 0x0000000000147805 */ /* 0x000fe2000001ff00 */
[----:B------:R-:W-:Y:S01]  /*1b20*/  ULOP3.LUT UR6, UR6, 0x3fff, URZ, 0xc0, !UPT ;  /* 0x00003fff06067892 */ /* 0x000fe2000f8ec03f */
[----:B------:R-:W-:Y:S01]  /*1b30*/  CS2R R22, SRZ ;  /* 0x0000000000167805 */ /* 0x000fe2000001ff00 */
[----:B------:R-:W-:Y:S01]  /*1b40*/  ULEA UR12, UR5, UR12, 0x8 ;  /* 0x0000000c050c7291 */ /* 0x000fe2000f8e403f */
[----:B------:R-:W-:Y:S01]  /*1b50*/  CS2R R56, SRZ ;  /* 0x0000000000387805 */ /* 0x000fe2000001ff00 */
[----:B------:R-:W-:Y:S01]  /*1b60*/  ULOP3.LUT UR6, UR6, 0x10000, URZ, 0xfc, !UPT ;  /* 0x0001000006067892 */ /* 0x000fe2000f8efc3f */
[----:B------:R-:W-:Y:S01]  /*1b70*/  ISETP.NE.AND P0, PT, RZ, UR7, PT ;  /* 0x00000007ff007c0c */ /* 0x000fe2000bf05270 */
[----:B------:R-:W-:Y:S01]  /*1b80*/  UMOV UR13, 0xc0000010 ;  /* 0xc0000010000d7882 */ /* 0x000fe20000000000 */
[----:B------:R-:W-:Y:S01]  /*1b90*/  UMOV UR15, 0xc0000010 ;  /* 0xc0000010000f7882 */ /* 0x000fe20000000000 */
[----:B------:R-:W-:Y:S01]  /*1ba0*/  ULEA UR14, UR5, UR6, 0x7 ;  /* 0x00000006050e7291 */ /* 0x000fe2000f8e383f */
[----:B------:R-:W-:-:S02]  /*1bb0*/  CS2R R58, SRZ ;  /* 0x00000000003a7805 */ /* 0x000fc4000001ff00 */
[----:B------:R-:W-:Y:S01]  /*1bc0*/  CS2R R60, SRZ ;  /* 0x00000000003c7805 */ /* 0x000fe2000001ff00 */
[----:B------:R-:W-:Y:S01]  /*1bd0*/  UMOV UR6, 0x1 ;  /* 0x0000000100067882 */ /* 0x000fe20000000000 */
[----:B------:R-:W-:Y:S02]  /*1be0*/  CS2R R62, SRZ ;  /* 0x00000000003e7805 */ /* 0x000fe4000001ff00 */
[----:B------:R-:W-:Y:S02]  /*1bf0*/  CS2R R64, SRZ ;  /* 0x0000000000407805 */ /* 0x000fe4000001ff00 */
[----:B------:R-:W-:Y:S02]  /*1c00*/  CS2R R66, SRZ ;  /* 0x0000000000427805 */ /* 0x000fe4000001ff00 */
[----:B------:R-:W-:Y:S01]  /*1c10*/  CS2R R68, SRZ ;  /* 0x0000000000447805 */ /* 0x000fe2000001ff00 */
[----:B------:R-:W-:Y:S01]  /*1c20*/  IMAD.MOV.U32 R70, RZ, RZ, RZ ;  /* 0x000000ffff467224 */ /* 0x000fe200078e00ff */
[----:B------:R-:W-:Y:S01]  /*1c30*/  QGMMA.64x64x32.F32.E4M3.E4M3 R24, gdesc[UR12], RZ, !UPT, gsb0 ;  /* 0x00e000000c1879f3 */ /* 0x000fe2000c0008ff */
[----:B------:R-:W-:Y:S01]  /*1c40*/  IMAD.MOV.U32 R72, RZ, RZ, RZ ;  /* 0x000000ffff487224 */ /* 0x000fe200078e00ff */
[----:B------:R-:W-:-:S02]  /*1c50*/  CS2R R74, SRZ ;  /* 0x00000000004a7805 */ /* 0x000fc4000001ff00 */
[----:B------:R-:W-:Y:S02]  /*1c60*/  CS2R R76, SRZ ;  /* 0x00000000004c7805 */ /* 0x000fe4000001ff00 */
[----:B------:R-:W-:Y:S01]  /*1c70*/  CS2R R78, SRZ ;  /* 0x00000000004e7805 */ /* 0x000fe2000001ff00 */
[----:B------:R-:W-:Y:S01]  /*1c80*/  IMAD.MOV.U32 R80, RZ, RZ, RZ ;  /* 0x000000ffff507224 */ /* 0x000fe200078e00ff */
[----:B------:R-:W-:Y:S06]  /*1c90*/  @!P0 BRA `(.L_x_23) ;  /* 0x0000000000888947 */ /* 0x000fec0003800000 */
[----:B------:R-:W-:Y:S02]  /*1ca0*/  WARPGROUP.DEPBAR.LE gsb0, 0x0 ;  /* 0x00008000000079c5 */ /* 0x000fe40000010000 */
[----:B------:R-:W-:-:S01]  /*1cb0*/  FADD R79, RZ, R24 ;  /* 0x00000018ff4f7221 */ /* 0x000fc20000000000 */
[----:B------:R-:W-:Y:S01]  /*1cc0*/  FADD R80, RZ, R25 ;  /* 0x00000019ff507221 */ /* 0x000fe20000000000 */
        /* <DEDUP_REMOVED lines=30> */
[----:B------:R-:W-:-:S06]  /*1eb0*/  UMOV UR6, URZ ;  /* 0x0000003f00067c82 */ /* 0x000fcc0008000000 */
.L_x_23:
[----:B------:R-:W-:-:S04]  /*1ec0*/  UIADD3 UR16, UR5, 0x1, URZ ;  /* 0x0000000105107890 */ /* 0x000fc8000fffe03f */
[----:B------:R-:W-:-:S04]  /*1ed0*/  UISETP.NE.AND UP0, UPT, UR16, 0x25, UPT ;  /* 0x000000251000788c */ /* 0x000fc8000bf05270 */
[----:B------:R-:W-:Y:S02]  /*1ee0*/  USEL UR8, URZ, 0x1, UP0 ;  /* 0x000000013f087887 */ /* 0x000fe40008000000 */
[----:B------:R-:W-:Y:S02]  /*1ef0*/  USEL UR16, UR16, URZ, UP0 ;  /* 0x0000003f10107287 */ /* 0x000fe40008000000 */
[----:B------:R-:W-:-:S06]  /*1f00*/  ULOP3.LUT UR8, UR4, UR8, URZ, 0x3c, !UPT ;  /* 0x0000000804087292 */ /* 0x000fcc000f8e3c3f */
[----:B------:R-:W-:Y:S01]  /*1f10*/  IMAD.U32 R14, RZ, RZ, UR8 ;  /* 0x00000008ff0e7e24 */ /* 0x000fe2000f8e00ff */
[----:B------:R-:W-:-:S06]  /*1f20*/  UMOV UR8, 0x1 ;  /* 0x0000000100087882 */ /* 0x000fcc0000000000 */
.L_x_18:
[----:B------:R-:W-:-:S04]  /*1f30*/  UISETP.LT.AND UP0, UPT, UR9, 0x1, UPT ;  /* 0x000000010900788c */ /* 0x000fc8000bf01270 */
[----:B------:R-:W-:-:S04]  /*1f40*/  USEL UR12, UR9, 0x1, UP0 ;  /* 0x00000001090c7887 */ /* 0x000fc80008000000 */
[----:B------:R-:W-:-:S04]  /*1f50*/  UIADD3 UR12, UR9, -UR12, URZ ;  /* 0x8000000c090c7290 */ /* 0x000fc8000fffe03f */
[----:B------:R-:W-:-:S06]  /*1f60*/  UISETP.GE.AND UP0, UPT, UR12, 0x1, UPT ;  /* 0x000000010c00788c */ /* 0x000fcc000bf06270 */
[----:B------:R-:W-:-:S13]  /*1f70*/  PLOP3.LUT P0, PT, PT, PT, UP0, 0x80, 0x0 ;  /* 0x000000000000781c */ /* 0x000fda0003f0f008 */
[----:B------:R-:W-:Y:S05]  /*1f80*/  @!P0 BRA `(.L_x_24) ;  /* 0x0000000400748947 */ /* 0x000fea0003800000 */
[----:B01----:R-:W-:Y:S01]  /*1f90*/  IMAD.U32 R8, RZ, RZ, UR12 ;  /* 0x0000000cff087e24 */ /* 0x003fe2000f8e00ff */
[----:B------:R-:W-:Y:S01]  /*1fa0*/  ULDC UR17, c[0x0][0x50c] ;  /* 0x0001430000117ab9 */ /* 0x000fe20000000800 */
[----:B------:R-:W-:-:S07]  /*1fb0*/  IMAD.U32 R9, RZ, RZ, UR5 ;  /* 0x00000005ff097e24 */ /* 0x000fce000f8e00ff */
.L_x_32:
[----:B------:R-:W-:-:S13]  /*1fc0*/  ISETP.NE.AND P1, PT, R81, 0x3, PT ;  /* 0x000000035100780c */ /* 0x000fda0003f25270 */
[----:B------:R-:W-:Y:S05]  /*1fd0*/  @!P1 BRA `(.L_x_25) ;  /* 0x0000000000049947 */ /* 0x000fea0003800000 */
[----:B------:R-:W-:Y:S01]  /*1fe0*/  BPT.TRAP 0x1 ;  /* 0x000000040000795c */ /* 0x000fe20000300000 */
.L_x_25:
[----:B------:R-:W0:Y:S01]  /*1ff0*/  S2UR UR12, SR_CgaCtaId ;  /* 0x00000000000c79c3 */ /* 0x000e220000008800 */
[----:B------:R-:W-:Y:S01]  /*2000*/  UMOV UR10, 0x400 ;  /* 0x00000400000a7882 */ /* 0x000fe20000000000 */
[----:B------:R-:W-:Y:S01]  /*2010*/  SHF.L.U32 R10, R14, 0x1f, RZ ;  /* 0x0000001f0e0a7819 */ /* 0x000fe200000006ff */
[----:B0-----:R-:W-:-:S04]  /*2020*/  ULEA UR10, UR12, UR10, 0x18 ;  /* 0x0000000a0c0a7291 */ /* 0x001fc8000f8ec03f */
[----:B------:R-:W-:-:S09]  /*2030*/  ULEA UR12, UR16, UR10, 0x3 ;  /* 0x0000000a100c7291 */ /* 0x000fd2000f8e183f */
[----:B------:R0:W1:Y:S01]  /*2040*/  SYNCS.PHASECHK.TRANS64.TRYWAIT P0, [UR12], R10 ;  /* 0x0000000aff0075a7 */ /* 0x000062000800014c */
[----:B------:R-:W-:Y:S05]  /*2050*/  @!P1 BRA `(.L_x_26) ;  /* 0x0000000000049947 */ /* 0x000fea0003800000 */
[----:B------:R-:W-:Y:S01]  /*2060*/  BPT.TRAP 0x1 ;  /* 0x000000040000795c */ /* 0x000fe20000300000 */
.L_x_26:
[----:B-1----:R-:W-:Y:S05]  /*2070*/  @P0 BRA `(.L_x_27) ;  /* 0x0000000000080947 */ /* 0x002fea0003800000 */
[----:B------:R-:W1:Y:S02]  /*2080*/  SYNCS.PHASECHK.TRANS64.TRYWAIT P0, [UR12], R10 ;  /* 0x0000000aff0075a7 */ /* 0x000e64000800014c */
[----:B-1----:R-:W-:Y:S05]  /*2090*/  @!P0 BRA `(.L_x_28) ;  /* 0x0000006000948947 */ /* 0x002fea0003800000 */
.L_x_27:
[----:B------:R-:W-:Y:S01]  /*20a0*/  UIADD3 UR12, UR10, 0x25300, URZ ;  /* 0x000253000a0c7890 */ /* 0x000fe2000fffe03f */
[----:B------:R-:W-:Y:S01]  /*20b0*/  WARPGROUP.ARRIVE ;  /* 0x00000000000079c5 */ /* 0x000fe20000000000 */
[----:B------:R-:W-:Y:S02]  /*20c0*/  UISETP.NE.AND UP0, UPT, UR7, URZ, UPT ;  /* 0x0000003f0700728c */ /* 0x000fe4000bf05270 */
[----:B------:R-:W-:Y:S02]  /*20d0*/  USHF.R.U32.HI UR12, URZ, 0x4, UR12 ;  /* 0x000000043f0c7899 */ /* 0x000fe4000801160c */
[----:B------:R-:W-:Y:S02]  /*20e0*/  USEL UR8, UR8, URZ, !UP0 ;  /* 0x0000003f08087287 */ /* 0x000fe4000c000000 */
[----:B------:R-:W-:Y:S02]  /*20f0*/  ULOP3.LUT UR7, UR12, 0x3fff, URZ, 0xc0, !UPT ;  /* 0x00003fff0c077892 */ /* 0x000fe4000f8ec03f */
[----:B------:R-:W-:-:S02]  /*2100*/  ULOP3.LUT UR12, UR11, 0x10000, URZ, 0xfc, !UPT ;  /* 0x000100000b0c7892 */ /* 0x000fc4000f8efc3f */
[----:B------:R-:W-:Y:S02]  /*2110*/  ULOP3.LUT UR7, UR7, 0x10000, URZ, 0xfc, !UPT ;  /* 0x0001000007077892 */ /* 0x000fe4000f8efc3f */
[----:B------:R-:W-:Y:S02]  /*2120*/  UISETP.NE.U32.AND UP0, UPT, UR8, URZ, UPT ;  /* 0x0000003f0800728c */ /* 0x000fe4000bf05070 */
[----:B------:R-:W-:Y:S02]  /*2130*/  ULEA UR12, UR16, UR12, 0x8 ;  /* 0x0000000c100c7291 */ /* 0x000fe4000f8e403f */
[----:B------:R-:W-:Y:S01]  /*2140*/  ULEA UR14, UR16, UR7, 0x7 ;  /* 0x00000007100e7291 */ /* 0x000fe2000f8e383f */
[----:B------:R-:W-:Y:S01]  /*2150*/  UMOV UR13, 0xc0000010 ;  /* 0xc0000010000d7882 */ /* 0x000fe20000000000 */
[----:B------:R-:W-:Y:S01]  /*2160*/  UMOV UR15, 0xc0000010 ;  /* 0xc0000010000f7882 */ /* 0x000fe20000000000 */
[----:B------:R-:W-:-:S06]  /*2170*/  UIADD3 UR6, UR6, 0x1, URZ ;  /* 0x0000000106067890 */ /* 0x000fcc000fffe03f */
[----:B------:R-:W-:Y:S01]  /*2180*/  QGMMA.64x64x32.F32.E4M3.E4M3 R24, gdesc[UR12], R24, UP0, gsb0 ;  /* 0x00e000000c1879f3 */ /* 0x000fe2000b800818 */
[----:B------:R-:W-:-:S04]  /*2190*/  UISETP.NE.AND UP0, UPT, UR6, UR17, UPT ;  /* 0x000000110600728c */ /* 0x000fc8000bf05270 */
[----:B------:R-:W-:-:S06]  /*21a0*/  USEL UR7, URZ, 0x1, UP0 ;  /* 0x000000013f077887 */ /* 0x000fcc0008000000 */
[----:B------:R-:W-:Y:S01]  /*21b0*/  ISETP.NE.AND P0, PT, RZ, UR7, PT ;  /* 0x00000007ff007c0c */ /* 0x000fe2000bf05270 */
[----:B------:R-:W-:-:S12]  /*21c0*/  WARPGROUP.DEPBAR.LE gsb0, 0x1 ;  /* 0x00008000000079c5 */ /* 0x000fd80000010100 */
[----:B------:R-:W-:Y:S05]  /*21d0*/  @!P0 BRA `(.L_x_29) ;  /* 0x0000000000888947 */ /* 0x000fea0003800000 */
[----:B------:R-:W-:Y:S02]  /*21e0*/  WARPGROUP.DEPBAR.LE gsb0, 0x0 ;  /* 0x00008000000079c5 */ /* 0x000fe40000010000 */
[----:B------:R-:W-:-:S01]  /*21f0*/  FADD R79, R24, R79 ;  /* 0x0000004f184f7221 */ /* 0x000fc20000000000 */
[----:B------:R-:W-:Y:S01]  /*2200*/  FADD R80, R25, R80 ;  /* 0x0000005019507221 */ /* 0x000fe20000000000 */
        /* <DEDUP_REMOVED lines=30> */
[----:B------:R-:W-:-:S06]  /*23f0*/  UMOV UR6, URZ ;  /* 0x0000003f00067c82 */ /* 0x000fcc0008000000 */
.L_x_29:
[----:B------:R-:W-:Y:S05]  /*2400*/  @!P1 BRA `(.L_x_30) ;  /* 0x0000000000049947 */ /* 0x000fea0003800000 */
[----:B------:R-:W-:Y:S01]  /*2410*/  BPT.TRAP 0x1 ;  /* 0x000000040000795c */ /* 0x000fe20000300000 */
.L_x_30:
[----:B------:R-:W-:-:S13]  /*2420*/  ISETP.NE.AND P0, PT, R6, RZ, PT ;  /* 0x000000ff0600720c */ /* 0x000fda0003f05270 */
[----:B01----:R-:W-:-:S05]  /*2430*/  @P0 LEA R10, R9, UR10, 0x3 ;  /* 0x0000000a090a0c11 */ /* 0x003fca000f8e18ff */
[----:B------:R-:W-:-:S05]  /*2440*/  @P0 VIADD R10, R10, 0x128 ;  /* 0x000001280a0a0836 */ /* 0x000fca0000000000 */
[----:B------:R-:W-:-:S04]  /*2450*/  @P0 PRMT R10, R3, 0x654, R10 ;  /* 0x00000654030a0816 */ /* 0x000fc8000000000a */
[----:B------:R0:W-:Y:S01]  /*2460*/  @P0 SYNCS.ARRIVE.TRANS64.RED.A1T0 RZ, [R10+URZ], RZ ;  /* 0x000000ff0aff09a7 */ /* 0x0001e2000810043f */
[----:B------:R-:W-:-:S13]  /*2470*/  ISETP.GT.U32.AND P0, PT, R2, 0x1, PT ;  /* 0x000000010200780c */ /* 0x000fda0003f04070 */
[----:B0-----:R-:W-:Y:S05]  /*2480*/  @P0 BRA `(.L_x_31) ;  /* 0x0000000000040947 */ /* 0x001fea0003800000 */
[----:B------:R-:W-:Y:S01]  /*2490*/  BPT.TRAP 0x1 ;  /* 0x000000040000795c */ /* 0x000fe20000300000 */
.L_x_31:
[----:B------:R-:W-:Y:S01]  /*24a0*/  UIADD3 UR16, UR16, 0x1, URZ ;  /* 0x0000000110107890 */ /* 0x000fe2000fffe03f */
[C---:B------:R-:W-:Y:S01]  /*24b0*/  ISETP.GT.AND P1, PT, R8.reuse, 0x1, PT ;  /* 0x000000010800780c */ /* 0x040fe20003f24270 */
[----:B------:R-:W-:Y:S02]  /*24c0*/  VIADD R9, R9, 0x1 ;  /* 0x0000000109097836 */ /* 0x000fe40000000000 */
[----:B------:R-:W-:Y:S01]  /*24d0*/  UISETP.NE.AND UP0, UPT, UR16, 0x25, UPT ;  /* 0x000000251000788c */ /* 0x000fe2000bf05270 */
[----:B------:R-:W-:Y:S02]  /*24e0*/  VIADD R8, R8, 0xffffffff ;  /* 0xffffffff08087836 */ /* 0x000fe40000000000 */
[C---:B------:R-:W-:Y:S01]  /*24f0*/  ISETP.NE.AND P0, PT, R9.reuse, 0x25, PT ;  /* 0x000000250900780c */ /* 0x040fe20003f05270 */
[----:B------:R-:W-:Y:S02]  /*2500*/  USEL UR8, URZ, 0x1, UP0 ;  /* 0x000000013f087887 */ /* 0x000fe40008000000 */
[----:B------:R-:W-:Y:S01]  /*2510*/  USEL UR16, UR16, URZ, UP0 ;  /* 0x0000003f10107287 */ /* 0x000fe20008000000 */
[----:B------:R-:W-:-:S03]  /*2520*/  SEL R9, R9, RZ, P0 ;  /* 0x000000ff09097207 */ /* 0x000fc60000000000 */
[----:B------:R-:W-:Y:S01]  /*2530*/  LOP3.LUT R14, R14, UR8, RZ, 0x3c, !PT ;  /* 0x000000080e0e7c12 */ /* 0x000fe2000f8e3cff */
[----:B------:R-:W-:Y:S01]  /*2540*/  UMOV UR8, 0x1 ;  /* 0x0000000100087882 */ /* 0x000fe20000000000 */
[----:B------:R-:W-:Y:S06]  /*2550*/  @P1 BRA `(.L_x_32) ;  /* 0xfffffff800981947 */ /* 0x000fec000383ffff */
.L_x_24:
[----:B------:R-:W-:Y:S01]  /*2560*/  UISETP.NE.AND UP0, UPT, UR6, URZ, UPT ;  /* 0x0000003f0600728c */ /* 0x000fe2000bf05270 */
[----:B01----:R-:W0:Y:S03]  /*2570*/  LDC R8, c[0x0][0x28c] ;  /* 0x0000a300ff087b82 */ /* 0x003e260000000800 */
[----:B------:R-:W-:-:S06]  /*2580*/  USEL UR6, URZ, 0x1, !UP0 ;  /* 0x000000013f067887 */ /* 0x000fcc000c000000 */
[----:B------:R-:W-:Y:S02]  /*2590*/  ISETP.NE.AND P0, PT, RZ, UR6, PT ;  /* 0x00000006ff007c0c */ /* 0x000fe4000bf05270 */
[----:B0-----:R-:W-:-:S11]  /*25a0*/  ISETP.GE.AND P1, PT, R8, 0x1, PT ;  /* 0x000000010800780c */ /* 0x001fd60003f26270 */
[----:B------:R-:W-:Y:S05]  /*25b0*/  @!P0 BRA `(.L_x_33) ;  /* 0x0000000000848947 */ /* 0x000fea0003800000 */
[----:B------:R-:W-:Y:S02]  /*25c0*/  WARPGROUP.DEPBAR.LE gsb0, 0x0 ;  /* 0x00008000000079c5 */ /* 0x000fe40000010000 */
[----:B------:R-:W-:Y:S01]  /*25d0*/  FADD R79, R24, R79 ;  /* 0x0000004f184f7221 */ /* 0x000fe20000000000 */
        /* <DEDUP_REMOVED lines=30> */
[----:B------:R-:W-:-:S07]  /*27c0*/  FADD R16, R16, R55 ;  /* 0x0000003710107221 */ /* 0x000fce0000000000 */
.L_x_33:
[----:B------:R-:W-:Y:S02]  /*27d0*/  WARPGROUP.DEPBAR.LE gsb0, 0x0 ;  /* 0x00008000000079c5 */ /* 0x000fe40000010000 */
[----:B------:R-:W-:Y:S05]  /*27e0*/  @!P1 BRA `(.L_x_34) ;  /* 0x00000000005c9947 */ /* 0x000fea0003800000 */
[----:B------:R-:W-:-:S13]  /*27f0*/  ISETP.NE.AND P0, PT, R81, 0x3, PT ;  /* 0x000000035100780c */ /* 0x000fda0003f05270 */
[----:B------:R-:W-:Y:S05]  /*2800*/  @!P0 BRA `(.L_x_35) ;  /* 0x0000000000048947 */ /* 0x000fea0003800000 */
[----:B------:R-:W-:Y:S01]  /*2810*/  BPT.TRAP 0x1 ;  /* 0x000000040000795c */ /* 0x000fe20000300000 */
.L_x_35:
[----:B------:R-:W-:Y:S01]  /*2820*/  ISETP.NE.AND P0, PT, R6, RZ, PT ;  /* 0x000000ff0600720c */ /* 0x000fe20003f05270 */
[----:B------:R-:W-:Y:S01]  /*2830*/  BSSY B0, `(.L_x_36) ;  /* 0x0000010000007945 */ /* 0x000fe20003800000 */
[----:B------:R-:W-:-:S11]  /*2840*/  ISETP.GT.U32.AND P1, PT, R2, 0x1, PT ;  /* 0x000000010200780c */ /* 0x000fd60003f24070 */
[----:B------:R-:W-:Y:S05]  /*2850*/  @!P0 BRA `(.L_x_37) ;  /* 0x0000000000348947 */ /* 0x000fea0003800000 */
[----:B------:R-:W-:-:S04]  /*2860*/  UISETP.LT.AND UP0, UPT, UR9, 0x1, UPT ;  /* 0x000000010900788c */ /* 0x000fc8000bf01270 */
[----:B------:R-:W-:-:S04]  /*2870*/  USEL UR8, UR9, 0x1, UP0 ;  /* 0x0000000109087887 */ /* 0x000fc80008000000 */
[----:B------:R-:W-:-:S04]  /*2880*/  UIADD3 UR8, UR5, UR9, -UR8 ;  /* 0x0000000905087290 */ /* 0x000fc8000fffe808 */
[----:B------:R-:W-:-:S04]  /*2890*/  UIMAD.WIDE.U32 UR6, UR8, -0x45306eb3, URZ ;  /* 0xbacf914d080678a5 */ /* 0x000fc8000f8e003f */
[----:B------:R-:W-:-:S04]  /*28a0*/  UIADD3 UR6, UR8, -UR7, URZ ;  /* 0x8000000708067290 */ /* 0x000fc8000fffe03f */
[----:B------:R-:W-:-:S04]  /*28b0*/  ULEA.HI UR6, UR6, UR7, URZ, 0x1f ;  /* 0x0000000706067291 */ /* 0x000fc8000f8ff83f */
[----:B------:R-:W-:-:S04]  /*28c0*/  USHF.R.U32.HI UR6, URZ, 0x5, UR6 ;  /* 0x000000053f067899 */ /* 0x000fc80008011606 */
[----:B------:R-:W-:-:S04]  /*28d0*/  UIMAD UR6, UR6, -0x25, UR8 ;  /* 0xffffffdb060678a4 */ /* 0x000fc8000f8e0208 */
[----:B------:R-:W-:-:S04]  /*28e0*/  ULEA UR6, UR6, UR10, 0x3 ;  /* 0x0000000a06067291 */ /* 0x000fc8000f8e183f */
[----:B------:R-:W-:-:S06]  /*28f0*/  UIADD3 UR6, UR6, 0x128, URZ ;  /* 0x0000012806067890 */ /* 0x000fcc000fffe03f */
[----:B------:R-:W-:-:S05]  /*2900*/  IMAD.U32 R8, RZ, RZ, UR6 ;  /* 0x00000006ff087e24 */ /* 0x000fca000f8e00ff */
[----:B------:R-:W-:-:S04]  /*2910*/  PRMT R8, R3, 0x654, R8 ;  /* 0x0000065403087816 */ /* 0x000fc80000000008 */
[----:B------:R0:W-:Y:S03]  /*2920*/  SYNCS.ARRIVE.TRANS64.RED.A1T0 RZ, [R8+URZ], RZ ;  /* 0x000000ff08ff79a7 */ /* 0x0001e6000810043f */
.L_x_37:
[----:B------:R-:W-:Y:S05]  /*2930*/  BSYNC B0 ;  /* 0x0000000000007941 */ /* 0x000fea0003800000 */
.L_x_36:
[----:B------:R-:W-:Y:S05]  /*2940*/  @P1 BRA `(.L_x_34) ;  /* 0x0000000000041947 */ /* 0x000fea0003800000 */
[----:B------:R-:W-:Y:S01]  /*2950*/  BPT.TRAP 0x1 ;  /* 0x000000040000795c */ /* 0x000fe20000300000 */
.L_x_34:
[----:B------:R-:W1:Y:S01]  /*2960*/  LDC R14, c[0x0][0x288] ;  /* 0x0000a200ff0e7b82 */ /* 0x000e620000000800 */
[--C-:B0-----:R-:W-:Y:S01]  /*2970*/  SHF.R.U32.HI R8, RZ, 0x2, R0.reuse ;  /* 0x00000002ff087819 */ /* 0x101fe20000011600 */
[----:B------:R-:W-:Y:S01]  /*2980*/  UIADD3 UR8, UR9, UR5, URZ ;  /* 0x0000000509087290 */ /* 0x000fe2000fffe03f */
[----:B------:R-:W-:Y:S01]  /*2990*/  LOP3.LUT R10, R0, 0x60, RZ, 0xc0, !PT ;  /* 0x00000060000a7812 */ /* 0x000fe200078ec0ff */
[----:B------:R-:W-:Y:S01]  /*29a0*/  ULDC UR12, c[0x0][0x284] ;  /* 0x0000a100000c7ab9 */ /* 0x000fe20000000800 */
[----:B------:R-:W-:Y:S01]  /*29b0*/  SHF.R.U32.HI R11, RZ, 0x7, R0 ;  /* 0x00000007ff0b7819 */ /* 0x000fe20000011600 */
[----:B------:R-:W-:Y:S01]  /*29c0*/  UISETP.GT.U32.AND UP0, UPT, UR8, 0x24, UPT ;  /* 0x000000240800788c */ /* 0x000fe2000bf04070 */
[----:B------:R-:W-:Y:S01]  /*29d0*/  LOP3.LUT R9, R8, 0x7, RZ, 0xc0, !PT ;  /* 0x0000000708097812 */ /* 0x000fe200078ec0ff */
[----:B------:R-:W-:Y:S01]  /*29e0*/  UIMAD.WIDE.U32 UR6, UR8, -0x45306eb3, URZ ;  /* 0xbacf914d080678a5 */ /* 0x000fe2000f8e003f */
[----:B------:R-:W-:Y:S01]  /*29f0*/  SHF.R.U32.HI R10, RZ, 0x1, R10 ;  /* 0x00000001ff0a7819 */ /* 0x000fe2000001160a */
[----:B------:R-:W-:Y:S01]  /*2a00*/  UISETP.LT.U32.AND UP0, UPT, UR9, 0x25, UP0 ;  /* 0x000000250900788c */ /* 0x000fe20008701070 */
[----:B------:R-:W-:Y:S01]  /*2a10*/  LOP3.LUT R8, R11, 0x1, RZ, 0xc0, !PT ;  /* 0x000000010b087812 */ /* 0x000fe200078ec0ff */
[----:B------:R-:W-:Y:S01]  /*2a20*/  UIADD3 UR5, UR8, -UR7, URZ ;  /* 0x8000000708057290 */ /* 0x000fe2000fffe03f */
[----:B------:R-:W-:Y:S01]  /*2a30*/  IADD3 R25, RZ, -R10, -R9 ;  /* 0x8000000aff197210 */ /* 0x000fe20007ffe809 */
[----:B------:R-:W-:Y:S01]  /*2a40*/  UISETP.GE.U32.AND UP1, UPT, UR9, 0x25, UPT ;  /* 0x000000250900788c */ /* 0x000fe2000bf26070 */
[----:B------:R-:W-:Y:S01]  /*2a50*/  SHF.R.S32.HI R32, RZ, 0x1f, R73 ;  /* 0x0000001fff207819 */ /* 0x000fe20000011449 */
[C---:B------:R-:W-:Y:S01]  /*2a60*/  IMAD.SHL.U32 R24, R8.reuse, 0x40, RZ ;  /* 0x0000004008187824 */ /* 0x040fe200078e00ff */
[----:B------:R-:W-:Y:S01]  /*2a70*/  USEL UR6, URZ, 0x1, !UP0 ;  /* 0x000000013f067887 */ /* 0x000fe2000c000000 */
[----:B------:R-:W-:Y:S01]  /*2a80*/  IMAD R27, R8, -0x40, R25 ;  /* 0xffffffc0081b7824 */ /* 0x000fe200078e0219 */
[----:B------:R-:W-:Y:S01]  /*2a90*/  LOP3.LUT R8, R0, 0x3, RZ, 0xc0, !PT ;  /* 0x0000000300087812 */ /* 0x000fe200078ec0ff */
[----:B------:R-:W-:Y:S01]  /*2aa0*/  IMAD.SHL.U32 R25, R15, 0x40, RZ ;  /* 0x000000400f197824 */ /* 0x000fe200078e00ff */
[----:B------:R-:W-:Y:S01]  /*2ab0*/  LOP3.LUT R11, R24, 0x40, R9, 0xe2, !PT ;  /* 0x00000040180b7812 */ /* 0x000fe200078ee209 */
[----:B------:R-:W-:Y:S01]  /*2ac0*/  IMAD.SHL.U32 R24, R71, 0x80, RZ ;  /* 0x0000008047187824 */ /* 0x000fe200078e00ff */
[----:B------:R-:W-:Y:S01]  /*2ad0*/  ULEA.HI UR5, UR5, UR7, URZ, 0x1f ;  /* 0x0000000705057291 */ /* 0x000fe2000f8ff83f */
[----:B-1----:R-:W-:Y:S01]  /*2ae0*/  IMAD R28, R8, -0x2, R14 ;  /* 0xfffffffe081c7824 */ /* 0x002fe200078e020e */
[C---:B------:R-:W-:Y:S01]  /*2af0*/  ISETP.GE.AND P0, PT, R25.reuse, R14, PT ;  /* 0x0000000e1900720c */ /* 0x040fe20003f06270 */
[----:B------:R-:W-:Y:S01]  /*2b00*/  IMAD.SHL.U32 R14, R0, 0x2, RZ ;  /* 0x00000002000e7824 */ /* 0x000fe200078e00ff */
[----:B------:R-:W-:Y:S01]  /*2b10*/  ULDC.64 UR10, c[0x0][0x5d0] ;  /* 0x00017400000a7ab9 */ /* 0x000fe20000000a00 */
[----:B------:R-:W-:Y:S01]  /*2b20*/  ULOP3.LUT UR4, UR4, UR6, URZ, 0x3c, !UPT ;  /* 0x0000000604047292 */ /* 0x000fe2000f8e3c3f */
[----:B------:R-:W-:Y:S01]  /*2b30*/  ISETP.GE.OR P0, PT, R24, UR12, P0 ;  /* 0x0000000c18007c0c */ /* 0x000fe20008706670 */
[----:B------:R-:W-:Y:S01]  /*2b40*/  IMAD R8, R32, UR10, RZ ;  /* 0x0000000a20087c24 */ /* 0x000fe2000f8e02ff */
[----:B------:R-:W-:Y:S01]  /*2b50*/  LOP3.LUT R14, R25, 0x6, R14, 0xf8, !PT ;  /* 0x00000006190e7812 */ /* 0x000fe200078ef80e */
[----:B------:R-:W-:Y:S01]  /*2b60*/  USHF.R.U32.HI UR5, URZ, 0x5, UR5 ;  /* 0x000000053f057899 */ /* 0x000fe20008011605 */
[----:B------:R-:W-:Y:S01]  /*2b70*/  IMAD.WIDE R30, R71, 0x80, RZ ;  /* 0x00000080471e7825 */ /* 0x000fe200078e02ff */
[----:B------:R-:W-:-:S02]  /*2b80*/  IADD3 R27, -R24, UR12, R27 ;  /* 0x0000000c181b7c10 */ /* 0x000fc4000fffe11b */
[----:B------:R-:W-:Y:S01]  /*2b90*/  SHF.R.S32.HI R15, RZ, 0x1f, R14 ;  /* 0x0000001fff0f7819 */ /* 0x000fe2000001140e */
[C---:B------:R-:W-:Y:S01]  /*2ba0*/  IMAD R29, R73.reuse, UR11, R8 ;  /* 0x0000000b491d7c24 */ /* 0x040fe2000f8e0208 */
[----:B------:R-:W-:Y:S01]  /*2bb0*/  @UP1 ULOP3.LUT UR4, UR4, 0x1, UR5, 0x78, !UPT ;  /* 0x0000000104041892 */ /* 0x000fe2000f8e7805 */
[----:B------:R-:W-:Y:S01]  /*2bc0*/  LOP3.LUT R33, R30, R11, R10, 0xfe, !PT ;  /* 0x0000000b1e217212 */ /* 0x000fe200078efe0a */
[----:B------:R-:W-:Y:S01]  /*2bd0*/  UIMAD UR5, UR5, -0x25, UR8 ;  /* 0xffffffdb050578a4 */ /* 0x000fe2000f8e0208 */
[----:B------:R-:W-:-:S04]  /*2be0*/  IMAD.WIDE.U32 R8, R73, UR10, R14 ;  /* 0x0000000a49087c25 */ /* 0x000fc8000f8e000e */
[----:B------:R-:W-:Y:S02]  /*2bf0*/  IMAD.IADD R9, R9, 0x1, R29 ;  /* 0x0000000109097824 */ /* 0x000fe400078e021d */
[----:B------:R-:W-:Y:S02]  /*2c00*/  IMAD.IADD R28, R28, 0x1, -R25 ;  /* 0x000000011c1c7824 */ /* 0x000fe400078e0a19 */
[----:B------:R-:W-:Y:S01]  /*2c10*/  IMAD.MOV.U32 R26, RZ, RZ, -0x1 ;  /* 0xffffffffff1a7424 */ /* 0x000fe200078e00ff */
[----:B------:R-:W-:Y:S06]  /*2c20*/  @P0 BRA `(.L_x_38) ;  /* 0x0000002400940947 */ /* 0x000fec0003800000 */
[----:B------:R-:W0:Y:S01]  /*2c30*/  LDC.64 R24, c[0x0][0x5c8] ;  /* 0x00017200ff187b82 */ /* 0x000e220000000a00 */
[----:B------:R-:W-:Y:S01]  /*2c40*/  ULDC.64 UR6, c[0x0][0x5c0] ;  /* 0x0001700000067ab9 */ /* 0x000fe20000000a00 */
[----:B------:R-:W-:Y:S01]  /*2c50*/  BSSY B0, `(.L_x_38) ;  /* 0x0000262000007945 */ /* 0x000fe20003800000 */
[-C--:B0-----:R-:W-:Y:S02]  /*2c60*/  IMAD R10, R31, R24.reuse, RZ ;  /* 0x000000181f0a7224 */ /* 0x081fe400078e02ff */
[----:B------:R-:W-:-:S04]  /*2c70*/  IMAD.WIDE.U32 R8, R33, R24, R8 ;  /* 0x0000001821087225 */ /* 0x000fc800078e0008 */
[----:B------:R-:W-:Y:S01]  /*2c80*/  IMAD R11, R33, R25, R10 ;  /* 0x00000019210b7224 */ /* 0x000fe200078e020a */
[----:B------:R-:W-:Y:S02]  /*2c90*/  LEA R10, P0, R24, R8, 0x3 ;  /* 0x00000008180a7211 */ /* 0x000fe400078018ff */
[----:B------:R-:W-:Y:S01]  /*2ca0*/  IADD3 R8, P1, R8, UR6, RZ ;  /* 0x0000000608087c10 */ /* 0x000fe2000ff3e0ff */
[----:B------:R-:W-:Y:S01]  /*2cb0*/  IMAD.IADD R9, R9, 0x1, R11 ;  /* 0x0000000109097824 */ /* 0x000fe200078e020b */
[----:B------:R-:W-:-:S04]  /*2cc0*/  IADD3 R10, P2, R10, UR6, RZ ;  /* 0x000000060a0a7c10 */ /* 0x000fc8000ff5e0ff */
[----:B------:R-:W-:Y:S02]  /*2cd0*/  LEA.HI.X R11, R24, R9, R25, 0x3, P0 ;  /* 0x00000009180b7211 */ /* 0x000fe400000f1c19 */
[----:B----45:R-:W-:Y:S02]  /*2ce0*/  FSETP.NEU.AND P0, PT, R12, RZ, PT ;  /* 0x000000ff0c00720b */ /* 0x030fe40003f0d000 */
[----:B------:R-:W-:Y:S02]  /*2cf0*/  IADD3.X R9, R9, UR7, RZ, P1, !PT ;  /* 0x0000000709097c10 */ /* 0x000fe40008ffe4ff */
[----:B------:R-:W-:-:S09]  /*2d00*/  IADD3.X R11, R11, UR7, RZ, P2, !PT ;  /* 0x000000070b0b7c10 */ /* 0x000fd200097fe4ff */
[----:B------:R-:W-:Y:S05]  /*2d10*/  @!P0 BRA `(.L_x_39) ;  /* 0x0000001c00148947 */ /* 0x000fea0003800000 */
[----:B------:R-:W-:Y:S01]  /*2d20*/  ULDC.64 UR6, c[0x0][0x5b8] ;  /* 0x00016e0000067ab9 */ /* 0x000fe20000000a00 */
[----:B------:R-:W-:Y:S01]  /*2d30*/  ISETP.GE.AND P0, PT, R28, 0x1, PT ;  /* 0x000000011c00780c */ /* 0x000fe20003f06270 */
[----:B------:R-:W-:Y:S01]  /*2d40*/  IMAD R32, R32, UR6, RZ ;  /* 0x0000000620207c24 */ /* 0x000fe2000f8e02ff */
[----:B------:R-:W-:Y:S01]  /*2d50*/  ULDC.64 UR10, c[0x0][0x5a8] ;  /* 0x00016a00000a7ab9 */ /* 0x000fe20000000a00 */
[----:B------:R-:W-:Y:S01]  /*2d60*/  IMAD.WIDE.U32 R24, R73, UR6, R14 ;  /* 0x0000000649187c25 */ /* 0x000fe2000f8e000e */
[----:B------:R-:W-:Y:S01]  /*2d70*/  ISETP.LT.OR P3, PT, R27, 0x1, !P0 ;  /* 0x000000011b00780c */ /* 0x000fe20004761670 */
[----:B------:R-:W-:Y:S02]  /*2d80*/  BSSY B1, `(.L_x_40) ;  /* 0x000000c000017945 */ /* 0x000fe40003800000 */
[----:B------:R-:W-:Y:S01]  /*2d90*/  IMAD R73, R73, UR7, R32 ;  /* 0x0000000749497c24 */ /* 0x000fe2000f8e0220 */
[----:B------:R-:W-:Y:S02]  /*2da0*/  ULDC.64 UR6, c[0x0][0x5b0] ;  /* 0x00016c0000067ab9 */ /* 0x000fe40000000a00 */
[----:B------:R-:W-:-:S02]  /*2db0*/  IMAD R29, R31, UR6, RZ ;  /* 0x000000061f1d7c24 */ /* 0x000fc4000f8e02ff */
[----:B------:R-:W-:Y:S02]  /*2dc0*/  IMAD.IADD R25, R25, 0x1, R73 ;  /* 0x0000000119197824 */ /* 0x000fe400078e0249 */
[C---:B------:R-:W-:Y:S02]  /*2dd0*/  IMAD R29, R33.reuse, UR7, R29 ;  /* 0x00000007211d7c24 */ /* 0x040fe4000f8e021d */
[----:B------:R-:W-:-:S03]  /*2de0*/  IMAD.WIDE.U32 R14, R33, UR6, R24 ;  /* 0x00000006210e7c25 */ /* 0x000fc6000f8e0018 */
[----:B------:R-:W-:-:S04]  /*2df0*/  IADD3 R14, P1, R14, UR10, RZ ;  /* 0x0000000a0e0e7c10 */ /* 0x000fc8000ff3e0ff */
[--C-:B------:R-:W-:Y:S02]  /*2e00*/  IADD3.X R15, R15, UR11, R29.reuse, P1, !PT ;  /* 0x0000000b0f0f7c10 */ /* 0x100fe40008ffe41d */
[----:B------:R-:W-:Y:S01]  /*2e10*/  PRMT R29, RZ, 0x7610, R29 ;  /* 0x00007610ff1d7816 */ /* 0x000fe2000000001d */
[----:B------:R-:W-:Y:S06]  /*2e20*/  @P3 BRA `(.L_x_41) ;  /* 0x0000000000043947 */ /* 0x000fec0003800000 */
[----:B------:R0:W5:Y:S02]  /*2e30*/  LDG.E.U8 R29, desc[UR18][R14.64] ;  /* 0x000000120e1d7981 */ /* 0x000164000c1e1100 */
.L_x_41:
[----:B------:R-:W-:Y:S05]  /*2e40*/  BSYNC B1 ;  /* 0x0000000000017941 */ /* 0x000fea0003800000 */
.L_x_40:
[----:B-----5:R-:W-:Y:S01]  /*2e50*/  LOP3.LUT R29, R29, 0xff, RZ, 0xc0, !PT ;  /* 0x000000ff1d1d7812 */ /* 0x020fe200078ec0ff */
[----:B------:R-:W-:Y:S01]  /*2e60*/  BSSY B1, `(.L_x_42) ;  /* 0x000000c000017945 */ /* 0x000fe20003800000 */
[----:B------:R-:W-:Y:S02]  /*2e70*/  ISETP.GE.AND P1, PT, R28, 0x2, PT ;  /* 0x000000021c00780c */ /* 0x000fe40003f26270 */
[----:B------:R-:W-:Y:S02]  /*2e80*/  F2FP.F16.E4M3.UNPACK_B R29, R29 ;  /* 0x0000001dff1d723e */ /* 0x000fe400020006ff */
[----:B------:R-:W-:-:S03]  /*2e90*/  ISETP.LT.OR P2, PT, R27, 0x1, !P1 ;  /* 0x000000011b00780c */ /* 0x000fc60004f41670 */
[----:B------:R-:W-:-:S05]  /*2ea0*/  HADD2.F32 R29, -RZ, R29.H0_H0 ;  /* 0x2000001dff1d7230 */ /* 0x000fca0000004100 */
[----:B------:R-:W-:Y:S01]  /*2eb0*/  FMUL R32, R29, R12 ;  /* 0x0000000c1d207220 */ /* 0x000fe20000400000 */
[----:B------:R-:W-:-:S03]  /*2ec0*/  PRMT R29, RZ, 0x7610, R29 ;  /* 0x00007610ff1d7816 */ /* 0x000fc6000000001d */
[----:B--2---:R-:W-:-:S05]  /*2ed0*/  FFMA R32, R79, R7, R32 ;  /* 0x000000074f207223 */ /* 0x004fca0000000020 */
[----:B------:R-:W-:-:S05]  /*2ee0*/  F2FP.SATFINITE.E4M3.F32.PACK_AB_MERGE_C R35, RZ, R32, RZ ;  /* 0x00000020ff23723e */ /* 0x000fca00048070ff */
[----:B------:R1:W-:Y:S01]  /*2ef0*/  @!P3 STG.E.U8 desc[UR18][R8.64], R35 ;  /* 0x000000230800b986 */ /* 0x0003e2000c101112 */
[----:B------:R-:W-:Y:S05]  /*2f00*/  @P2 BRA `(.L_x_43) ;  /* 0x0000000000042947 */ /* 0x000fea0003800000 */
[----:B------:R2:W5:Y:S02]  /*2f10*/  LDG.E.U8 R29, desc[UR18][R14.64+0x1] ;  /* 0x000001120e1d7981 */ /* 0x000564000c1e1100 */
.L_x_43:
[----:B------:R-:W-:Y:S05]  /*2f20*/  BSYNC B1 ;  /* 0x0000000000017941 */ /* 0x000fea0003800000 */
.L_x_42:
[----:B-----5:R-:W-:Y:S01]  /*2f30*/  LOP3.LUT R29, R29, 0xff, RZ, 0xc0, !PT ;  /* 0x000000ff1d1d7812 */ /* 0x020fe200078ec0ff */
[----:B------:R-:W-:Y:S01]  /*2f40*/  BSSY B1, `(.L_x_44) ;  /* 0x0000012000017945 */ /* 0x000fe20003800000 */
[----:B------:R-:W-:Y:S02]  /*2f50*/  IADD3 R33, P3, R33, 0x8, RZ ;  /* 0x0000000821217810 */ /* 0x000fe40007f7e0ff */
[----:B------:R-:W-:Y:S02]  /*2f60*/  F2FP.F16.E4M3.UNPACK_B R29, R29 ;  /* 0x0000001dff1d723e */ /* 0x000fe400020006ff */
[----:B------:R-:W-:Y:S01]  /*2f70*/  ISETP.LT.OR P0, PT, R27, 0x9, !P0 ;  /* 0x000000091b00780c */ /* 0x000fe20004701670 */
[----:B------:R-:W-:Y:S02]  /*2f80*/  IMAD.X R30, RZ, RZ, R31, P3 ;  /* 0x000000ffff1e7224 */ /* 0x000fe400018e061f */
[----:B------:R-:W-:Y:S02]  /*2f90*/  HADD2.F32 R29, -RZ, R29.H0_H0 ;  /* 0x2000001dff1d7230 */ /* 0x000fe40000004100 */
[----:B------:R-:W-:-:S02]  /*2fa0*/  IMAD R30, R30, UR6, RZ ;  /* 0x000000061e1e7c24 */ /* 0x000fc4000f8e02ff */
[----:B------:R-:W-:-:S04]  /*2fb0*/  IMAD.WIDE.U32 R24, R33, UR6, R24 ;  /* 0x0000000621187c25 */ /* 0x000fc8000f8e0018 */
[----:B------:R-:W-:Y:S01]  /*2fc0*/  FMUL R29, R29, R12 ;  /* 0x0000000c1d1d7220 */ /* 0x000fe20000400000 */
[----:B------:R-:W-:-:S03]  /*2fd0*/  IMAD R33, R33, UR7, R30 ;  /* 0x0000000721217c24 */ /* 0x000fc6000f8e021e */
[----:B------:R-:W-:Y:S01]  /*2fe0*/  FFMA R29, R80, R7, R29 ;  /* 0x00000007501d7223 */ /* 0x000fe2000000001d */
[----:B------:R-:W-:-:S04]  /*2ff0*/  IADD3 R24, P3, R24, UR10, RZ ;  /* 0x0000000a18187c10 */ /* 0x000fc8000ff7e0ff */
[----:B------:R-:W-:Y:S02]  /*3000*/  F2FP.SATFINITE.E4M3.F32.PACK_AB_MERGE_C R31, RZ, R29, RZ ;  /* 0x0000001dff1f723e */ /* 0x000fe400048070ff */
[----:B------:R-:W-:Y:S02]  /*3010*/  IADD3.X R25, R25, UR11, R33, P3, !PT ;  /* 0x0000000b19197c10 */ /* 0x000fe40009ffe421 */
[----:B------:R-:W-:Y:S01]  /*3020*/  PRMT R29, RZ, 0x7610, R29 ;  /* 0x00007610ff1d7816 */ /* 0x000fe2000000001d */
[----:B------:R3:W-:Y:S01]  /*3030*/  @!P2 STG.E.U8 desc[UR18][R8.64+0x1], R31 ;  /* 0x0000011f0800a986 */ /* 0x0007e2000c101112 */
[----:B------:R-:W-:Y:S05]  /*3040*/  @P0 BRA `(.L_x_45) ;  /* 0x0000000000040947 */ /* 0x000fea0003800000 */
[----:B------:R4:W5:Y:S02]  /*3050*/  LDG.E.U8 R29, desc[UR18][R24.64] ;  /* 0x00000012181d7981 */ /* 0x000964000c1e1100 */
.L_x_45:
[----:B------:R-:W-:Y:S05]  /*3060*/  BSYNC B1 ;  /* 0x0000000000017941 */ /* 0x000fea0003800000 */
.L_x_44:
[----:B-----5:R-:W-:Y:S01]  /*3070*/  LOP3.LUT R29, R29, 0xff, RZ, 0xc0, !PT ;  /* 0x000000ff1d1d7812 */ /* 0x020fe200078ec0ff */
[----:B------:R-:W-:Y:S01]  /*3080*/  BSSY B1, `(.L_x_46) ;  /* 0x000000b000017945 */ /* 0x000fe20003800000 */
[----:B------:R-:W-:Y:S02]  /*3090*/  ISETP.LT.OR P1, PT, R27, 0x9, !P1 ;  /* 0x000000091b00780c */ /* 0x000fe40004f21670 */
[----:B------:R-:W-:-:S05]  /*30a0*/  F2FP.F16.E4M3.UNPACK_B R29, R29 ;  /* 0x0000001dff1d723e */ /* 0x000fca00020006ff */
[----:B------:R-:W-:-:S05]  /*30b0*/  HADD2.F32 R29, -RZ, R29.H0_H0 ;  /* 0x2000001dff1d7230 */ /* 0x000fca0000004100 */
[----:B------:R-:W-:Y:S01]  /*30c0*/  FMUL R30, R29, R12 ;  /* 0x0000000c1d1e7220 */ /* 0x000fe20000400000 */
[----:B------:R-:W-:-:S03]  /*30d0*/  PRMT R29, RZ, 0x7610, R29 ;  /* 0x00007610ff1d7816 */ /* 0x000fc6000000001d */
[----:B------:R-:W-:-:S05]  /*30e0*/  FFMA R30, R77, R7, R30 ;  /* 0x000000074d1e7223 */ /* 0x000fca000000001e */
[----:B---3--:R-:W-:-:S05]  /*30f0*/  F2FP.SATFINITE.E4M3.F32.PACK_AB_MERGE_C R31, RZ, R30, RZ ;  /* 0x0000001eff1f723e */ /* 0x008fca00048070ff */
[----:B------:R3:W-:Y:S01]  /*3100*/  @!P0 STG.E.U8 desc[UR18][R10.64], R31 ;  /* 0x0000001f0a008986 */ /* 0x0007e2000c101112 */
[----:B------:R-:W-:Y:S05]  /*3110*/  @P1 BRA `(.L_x_47) ;  /* 0x0000000000041947 */ /* 0x000fea0003800000 */
[----:B------:R0:W5:Y:S02]  /*3120*/  LDG.E.U8 R29, desc[UR18][R24.64+0x1] ;  /* 0x00000112181d7981 */ /* 0x000164000c1e1100 */
.L_x_47:
[----:B------:R-:W-:Y:S05]  /*3130*/  BSYNC B1 ;  /* 0x0000000000017941 */ /* 0x000fea0003800000 */
.L_x_46:
[----:B-----5:R-:W-:Y:S01]  /*3140*/  LOP3.LUT R29, R29, 0xff, RZ, 0xc0, !PT ;  /* 0x000000ff1d1d7812 */ /* 0x020fe200078ec0ff */
[----:B------:R-:W-:Y:S01]  /*3150*/  BSSY B1, `(.L_x_48) ;  /* 0x000000c000017945 */ /* 0x000fe20003800000 */
[----:B------:R-:W-:Y:S02]  /*3160*/  ISETP.GE.AND P0, PT, R28, 0x9, PT ;  /* 0x000000091c00780c */ /* 0x000fe40003f06270 */
[----:B------:R-:W-:Y:S02]  /*3170*/  F2FP.F16.E4M3.UNPACK_B R29, R29 ;  /* 0x0000001dff1d723e */ /* 0x000fe400020006ff */
[----:B------:R-:W-:-:S03]  /*3180*/  ISETP.LT.OR P2, PT, R27, 0x1, !P0 ;  /* 0x000000011b00780c */ /* 0x000fc60004741670 */
[----:B------:R-:W-:-:S05]  /*3190*/  HADD2.F32 R29, -RZ, R29.H0_H0 ;  /* 0x2000001dff1d7230 */ /* 0x000fca0000004100 */
[----:B------:R-:W-:-:S04]  /*31a0*/  FMUL R29, R29, R12 ;  /* 0x0000000c1d1d7220 */ /* 0x000fc80000400000 */
[----:B------:R-:W-:-:S05]  /*31b0*/  FFMA R29, R78, R7, R29 ;  /* 0x000000074e1d7223 */ /* 0x000fca000000001d */
[----:B---3--:R-:W-:Y:S02]  /*31c0*/  F2FP.SATFINITE.E4M3.F32.PACK_AB_MERGE_C R31, RZ, R29, RZ ;  /* 0x0000001dff1f723e */ /* 0x008fe400048070ff */
[----:B------:R-:W-:-:S03]  /*31d0*/  PRMT R29, RZ, 0x7610, R29 ;  /* 0x00007610ff1d7816 */ /* 0x000fc6000000001d */
[----:B------:R3:W-:Y:S01]  /*31e0*/  @!P1 STG.E.U8 desc[UR18][R10.64+0x1], R31 ;  /* 0x0000011f0a009986 */ /* 0x0007e2000c101112 */
[----:B------:R-:W-:Y:S05]  /*31f0*/  @P2 BRA `(.L_x_49) ;  /* 0x0000000000042947 */ /* 0x000fea0003800000 */
[----:B------:R0:W5:Y:S02]  /*3200*/  LDG.E.U8 R29, desc[UR18][R14.64+0x8] ;  /* 0x000008120e1d7981 */ /* 0x000164000c1e1100 */
.L_x_49:
[----:B------:R-:W-:Y:S05]  /*3210*/  BSYNC B1 ;  /* 0x0000000000017941 */ /* 0x000fea0003800000 */
.L_x_48:
        /* <DEDUP_REMOVED lines=13> */
.L_x_51:
[----:B------:R-:W-:Y:S05]  /*32f0*/  BSYNC B1 ;  /* 0x0000000000017941 */ /* 0x000fea0003800000 */
.L_x_50:
[----:B-----5:R-:W-:Y:S01]  /*3300*/  LOP3.LUT R29, R29, 0xff, RZ, 0xc0, !PT ;  /* 0x000000ff1d1d7812 */ /* 0x020fe200078ec0ff */
[----:B------:R-:W-:Y:S01]  /*3310*/  BSSY B1, `(.L_x_52) ;  /* 0x000000b000017945 */ /* 0x000fe20003800000 */
[----:B------:R-:W-:Y:S02]  /*3320*/  ISETP.LT.OR P0, PT, R27, 0x9, !P0 ;  /* 0x000000091b00780c */ /* 0x000fe40004701670 */
[----:B------:R-:W-:-:S05]  /*3330*/  F2FP.F16.E4M3.UNPACK_B R29, R29 ;  /* 0x0000001dff1d723e */ /* 0x000fca00020006ff */
        /* <DEDUP_REMOVED lines=8> */
.L_x_53:
[----:B------:R-:W-:Y:S05]  /*33c0*/  BSYNC B1 ;  /* 0x0000000000017941 */ /* 0x000fea0003800000 */
.L_x_52:
        /* <DEDUP_REMOVED lines=12> */
.L_x_55:
[----:B------:R-:W-:Y:S05]  /*3490*/  BSYNC B1 ;  /* 0x0000000000017941 */ /* 0x000fea0003800000 */
.L_x_54:
        /* <DEDUP_REMOVED lines=13> */
.L_x_57:
[----:B------:R-:W-:Y:S05]  /*3570*/  BSYNC B1 ;  /* 0x0000000000017941 */ /* 0x000fea0003800000 */
.L_x_56:
        /* <DEDUP_REMOVED lines=13> */
.L_x_59:
[----:B------:R-:W-:Y:S05]  /*3650*/  BSYNC B1 ;  /* 0x0000000000017941 */ /* 0x000fea0003800000 */
.L_x_58:
        /* <DEDUP_REMOVED lines=12> */
.L_x_61:
[----:B------:R-:W-:Y:S05]  /*3720*/  BSYNC B1 ;  /* 0x0000000000017941 */ /* 0x000fea0003800000 */
.L_x_60:
        /* <DEDUP_REMOVED lines=12> */
.L_x_63:
[----:B------:R-:W-:Y:S05]  /*37f0*/  BSYNC B1 ;  /* 0x0000000000017941 */ /* 0x000fea0003800000 */
.L_x_62:
        /* <DEDUP_REMOVED lines=13> */
.L_x_65:
[----:B------:R-:W-:Y:S05]  /*38d0*/  BSYNC B1 ;  /* 0x0000000000017941 */ /* 0x000fea0003800000 */
.L_x_64:
        /* <DEDUP_REMOVED lines=13> */
.L_x_67:
[----:B------:R-:W-:Y:S05]  /*39b0*/  BSYNC B1 ;  /* 0x0000000000017941 */ /* 0x000fea0003800000 */
.L_x_66:
        /* <DEDUP_REMOVED lines=12> */
.L_x_69:
[----:B------:R-:W-:Y:S05]  /*3a80*/  BSYNC B1 ;  /* 0x0000000000017941 */ /* 0x000fea0003800000 */
.L_x_68:
        /* <DEDUP_REMOVED lines=12> */
.L_x_71:
[----:B------:R-:W-:Y:S05]  /*3b50*/  BSYNC B1 ;  /* 0x0000000000017941 */ /* 0x000fea0003800000 */
.L_x_70:
        /* <DEDUP_REMOVED lines=13> */
.L_x_73:
[----:B------:R-:W-:Y:S05]  /*3c30*/  BSYNC B1 ;  /* 0x0000000000017941 */ /* 0x000fea0003800000 */
.L_x_72:
        /* <DEDUP_REMOVED lines=13> */
.L_x_75:
[----:B------:R-:W-:Y:S05]  /*3d10*/  BSYNC B1 ;  /* 0x0000000000017941 */ /* 0x000fea0003800000 */
.L_x_74:
        /* <DEDUP_REMOVED lines=12> */
.L_x_77:
[----:B------:R-:W-:Y:S05]  /*3de0*/  BSYNC B1 ;  /* 0x0000000000017941 */ /* 0x000fea0003800000 */
.L_x_76:
        /* <DEDUP_REMOVED lines=12> */
.L_x_79:
[----:B------:R-:W-:Y:S05]  /*3eb0*/  BSYNC B1 ;  /* 0x0000000000017941 */ /* 0x000fea0003800000 */
.L_x_78:
        /* <DEDUP_REMOVED lines=13> */
.L_x_81:
[----:B------:R-:W-:Y:S05]  /*3f90*/  BSYNC B1 ;  /* 0x0000000000017941 */ /* 0x000fea0003800000 */
.L_x_80:
        /* <DEDUP_REMOVED lines=13> */
.L_x_83:
[----:B------:R-:W-:Y:S05]  /*4070*/  BSYNC B1 ;  /* 0x0000000000017941 */ /* 0x000fea0003800000 */
.L_x_82:
        /* <DEDUP_REMOVED lines=12> */
.L_x_85:
[----:B------:R-:W-:Y:S05]  /*4140*/  BSYNC B1 ;  /* 0x0000000000017941 */ /* 0x000fea0003800000 */
.L_x_84:
[----:B-----5:R-:W-:Y:S01]  /*4150*/  LOP3.LUT R29, R29, 0xff, RZ, 0xc0, !PT ;  /* 0x000000ff1d1d7812 */ /* 0x020fe200078ec0ff */
[----:B------:R-:W-:Y:S01]  /*4160*/  BSSY B1, `(.L_x_86) ;  /* 0x000000b000017945 */ /* 0x000fe20003800000 */
[----:B------:R-:W-:Y:S02]  /*4170*/  ISETP.LT.OR P1, PT, R27, 0x9, !P1 ;  /* 0x000000091b00780c */ /* 0x000fe40004f21670 */
[----:B------:R-:W-:-:S05]  /*4180*/  F2FP.F16.E4M3.UNPACK_B R29, R29 ;  /* 0x0000001dff1d723e */ /* 0x000fca00020006ff */
[----:B------:R-:W-:-:S05]  /*4190*/  HADD2.F32 R29, -RZ, R29.H0_H0 ;  /* 0x2000001dff1d7230 */ /* 0x000fca0000004100 */
[----:B------:R-:W-:-:S04]  /*41a0*/  FMUL R30, R29, R12 ;  /* 0x0000000c1d1e7220 */ /* 0x000fc80000400000 */
[----:B------:R-:W-:Y:S01]  /*41b0*/  FFMA R30, R23, R7, R30 ;  /* 0x00000007171e7223 */ /* 0x000fe2000000001e */
[----:B------:R-:W-:-:S04]  /*41c0*/  PRMT R23, RZ, 0x7610, R23 ;  /* 0x00007610ff177816 */ /* 0x000fc80000000017 */
[----:B------:R-:W-:-:S05]  /*41d0*/  F2FP.SATFINITE.E4M3.F32.PACK_AB_MERGE_C R29, RZ, R30, RZ ;  /* 0x0000001eff1d723e */ /* 0x000fca00048070ff */
[----:B------:R0:W-:Y:S01]  /*41e0*/  @!P0 STG.E.U8 desc[UR18][R10.64+0x28], R29 ;  /* 0x0000281d0a008986 */ /* 0x0001e2000c101112 */
[----:B------:R-:W-:Y:S05]  /*41f0*/  @P1 BRA `(.L_x_87) ;  /* 0x0000000000041947 */ /* 0x000fea0003800000 */
[----:B------:R0:W5:Y:S02]  /*4200*/  LDG.E.U8 R23, desc[UR18][R24.64+0x29] ;  /* 0x0000291218177981 */ /* 0x000164000c1e1100 */
.L_x_87:
[----:B------:R-:W-:Y:S05]  /*4210*/  BSYNC B1 ;  /* 0x0000000000017941 */ /* 0x000fea0003800000 */
.L_x_86:
        /* <DEDUP_REMOVED lines=8> */
[----:B0-----:R-:W-:Y:S02]  /*42a0*/  F2FP.SATFINITE.E4M3.F32.PACK_AB_MERGE_C R29, RZ, R23, RZ ;  /* 0x00000017ff1d723e */ /* 0x001fe400048070ff */
[----:B------:R-:W-:-:S03]  /*42b0*/  PRMT R23, RZ, 0x7610, R23 ;  /* 0x00007610ff177816 */ /* 0x000fc60000000017 */
[----:B------:R0:W-:Y:S01]  /*42c0*/  @!P1 STG.E.U8 desc[UR18][R10.64+0x29], R29 ;  /* 0x0000291d0a009986 */ /* 0x0001e2000c101112 */
[----:B------:R-:W-:Y:S05]  /*42d0*/  @P2 BRA `(.L_x_89) ;  /* 0x0000000000042947 */ /* 0x000fea0003800000 */
[----:B------:R0:W5:Y:S02]  /*42e0*/  LDG.E.U8 R23, desc[UR18][R14.64+0x30] ;  /* 0x000030120e177981 */ /* 0x000164000c1e1100 */
.L_x_89:
[----:B------:R-:W-:Y:S05]  /*42f0*/  BSYNC B1 ;  /* 0x0000000000017941 */ /* 0x000fea0003800000 */
.L_x_88:
[----:B-----5:R-:W-:Y:S01]  /*4300*/  LOP3.LUT R23, R23, 0xff, RZ, 0xc0, !PT ;  /* 0x000000ff17177812 */ /* 0x020fe200078ec0ff */
[----:B------:R-:W-:Y:S01]  /*4310*/  BSSY B1, `(.L_x_90) ;  /* 0x000000c000017945 */ /* 0x000fe20003800000 */
[----:B------:R-:W-:Y:S02]  /*4320*/  ISETP.GE.AND P1, PT, R28, 0x32, PT ;  /* 0x000000321c00780c */ /* 0x000fe40003f26270 */
[----:B------:R-:W-:Y:S02]  /*4330*/  F2FP.F16.E4M3.UNPACK_B R23, R23 ;  /* 0x00000017ff17723e */ /* 0x000fe400020006ff */
[----:B------:R-:W-:-:S03]  /*4340*/  ISETP.LT.OR P3, PT, R27, 0x1, !P1 ;  /* 0x000000011b00780c */ /* 0x000fc60004f61670 */
        /* <DEDUP_REMOVED lines=8> */
.L_x_91:
[----:B------:R-:W-:Y:S05]  /*43d0*/  BSYNC B1 ;  /* 0x0000000000017941 */ /* 0x000fea0003800000 */
.L_x_90:
[----:B-----5:R-:W-:Y:S01]  /*43e0*/  LOP3.LUT R21, R21, 0xff, RZ, 0xc0, !PT ;  /* 0x000000ff15157812 */ /* 0x020fe200078ec0ff */
[----:B------:R-:W-:Y:S01]  /*43f0*/  BSSY B1, `(.L_x_92) ;  /* 0x000000b000017945 */ /* 0x000fe20003800000 */
[----:B------:R-:W-:Y:S02]  /*4400*/  ISETP.LT.OR P0, PT, R27, 0x9, !P0 ;  /* 0x000000091b00780c */ /* 0x000fe40004701670 */
[----:B------:R-:W-:-:S05]  /*4410*/  F2FP.F16.E4M3.UNPACK_B R21, R21 ;  /* 0x00000015ff15723e */ /* 0x000fca00020006ff */
        /* <DEDUP_REMOVED lines=8> */
.L_x_93:
[----:B------:R-:W-:Y:S05]  /*44a0*/  BSYNC B1 ;  /* 0x0000000000017941 */ /* 0x000fea0003800000 */
.L_x_92:
        /* <DEDUP_REMOVED lines=12> */
.L_x_95:
[----:B------:R-:W-:Y:S05]  /*4570*/  BSYNC B1 ;  /* 0x0000000000017941 */ /* 0x000fea0003800000 */
.L_x_94:
        /* <DEDUP_REMOVED lines=13> */
.L_x_97:
[----:B------:R-:W-:Y:S05]  /*4650*/  BSYNC B1 ;  /* 0x0000000000017941 */ /* 0x000fea0003800000 */
.L_x_96:
        /* <DEDUP_REMOVED lines=13> */
.L_x_99:
[----:B------:R-:W-:Y:S05]  /*4730*/  BSYNC B1 ;  /* 0x0000000000017941 */ /* 0x000fea0003800000 */
.L_x_98:
[----:B-----5:R-:W-:Y:S01]  /*4740*/  LOP3.LUT R17, R17, 0xff, RZ, 0xc0, !PT ;  /* 0x000000ff11117812 */ /* 0x020fe200078ec0ff */
[----:B------:R-:W-:Y:S01]  /*4750*/  BSSY B1, `(.L_x_100) ;  /* 0x000000b000017945 */ /* 0x000fe20003800000 */
[----:B------:R-:W-:Y:S02]  /*4760*/  ISETP.LT.OR P0, PT, R27, 0x9, !P0 ;  /* 0x000000091b00780c */ /* 0x000fe40004701670 */
[----:B------:R-:W-:Y:S02]  /*4770*/  F2FP.F16.E4M3.UNPACK_B R17, R17 ;  /* 0x00000011ff11723e */ /* 0x000fe400020006ff */
[----:B0-2---:R-:W-:-:S03]  /*4780*/  PRMT R14, RZ, 0x7610, R14 ;  /* 0x00007610ff0e7816 */ /* 0x005fc6000000000e */
[----:B------:R-:W-:-:S05]  /*4790*/  HADD2.F32 R17, -RZ, R17.H0_H0 ;  /* 0x20000011ff117230 */ /* 0x000fca0000004100 */
[----:B------:R-:W-:-:S04]  /*47a0*/  FMUL R17, R17, R12 ;  /* 0x0000000c11117220 */ /* 0x000fc80000400000 */
[----:B------:R-:W-:-:S05]  /*47b0*/  FFMA R17, R18, R7, R17 ;  /* 0x0000000712117223 */ /* 0x000fca0000000011 */
[----:B------:R-:W-:-:S05]  /*47c0*/  F2FP.SATFINITE.E4M3.F32.PACK_AB_MERGE_C R17, RZ, R17, RZ ;  /* 0x00000011ff11723e */ /* 0x000fca00048070ff */
[----:B------:R0:W-:Y:S01]  /*47d0*/  @!P3 STG.E.U8 desc[UR18][R8.64+0x39], R17 ;  /* 0x000039110800b986 */ /* 0x0001e2000c101112 */
[----:B------:R-:W-:Y:S05]  /*47e0*/  @P0 BRA `(.L_x_101) ;  /* 0x0000000000040947 */ /* 0x000fea0003800000 */
[----:B------:R2:W5:Y:S02]  /*47f0*/  LDG.E.U8 R14, desc[UR18][R24.64+0x38] ;  /* 0x00003812180e7981 */ /* 0x000564000c1e1100 */
.L_x_101:
[----:B------:R-:W-:Y:S05]  /*4800*/  BSYNC B1 ;  /* 0x0000000000017941 */ /* 0x000fea0003800000 */
.L_x_100:
[----:B-----5:R-:W-:Y:S01]  /*4810*/  LOP3.LUT R14, R14, 0xff, RZ, 0xc0, !PT ;  /* 0x000000ff0e0e7812 */ /* 0x020fe200078ec0ff */
[----:B------:R-:W-:Y:S01]  /*4820*/  BSSY B1, `(.L_x_102) ;  /* 0x000000b000017945 */ /* 0x000fe20003800000 */
[----:B------:R-:W-:Y:S02]  /*4830*/  ISETP.LT.OR P1, PT, R27, 0x9, !P1 ;  /* 0x000000091b00780c */ /* 0x000fe40004f21670 */
[----:B------:R-:W-:-:S05]  /*4840*/  F2FP.F16.E4M3.UNPACK_B R14, R14 ;  /* 0x0000000eff0e723e */ /* 0x000fca00020006ff */
[----:B01-3--:R-:W-:-:S05]  /*4850*/  HADD2.F32 R9, -RZ, R14.H0_H0 ;  /* 0x2000000eff097230 */ /* 0x00bfca0000004100 */
[----:B------:R-:W-:-:S04]  /*4860*/  FMUL R8, R9, R12 ;  /* 0x0000000c09087220 */ /* 0x000fc80000400000 */
[----:B------:R-:W-:-:S05]  /*4870*/  FFMA R8, R13, R7, R8 ;  /* 0x000000070d087223 */ /* 0x000fca0000000008 */
[----:B------:R-:W-:Y:S02]  /*4880*/  F2FP.SATFINITE.E4M3.F32.PACK_AB_MERGE_C R9, RZ, R8, RZ ;  /* 0x00000008ff09723e */ /* 0x000fe400048070ff */
[----:B------:R-:W-:-:S03]  /*4890*/  PRMT R8, RZ, 0x7610, R8 ;  /* 0x00007610ff087816 */ /* 0x000fc60000000008 */
[----:B------:R0:W-:Y:S01]  /*48a0*/  @!P0 STG.E.U8 desc[UR18][R10.64+0x38], R9 ;  /* 0x000038090a008986 */ /* 0x0001e2000c101112 */
[----:B------:R-:W-:Y:S05]  /*48b0*/  @P1 BRA `(.L_x_103) ;  /* 0x0000000000041947 */ /* 0x000fea0003800000 */
[----:B------:R1:W5:Y:S02]  /*48c0*/  LDG.E.U8 R8, desc[UR18][R24.64+0x39] ;  /* 0x0000391218087981 */ /* 0x000364000c1e1100 */
.L_x_103:
[----:B------:R-:W-:Y:S05]  /*48d0*/  BSYNC B1 ;  /* 0x0000000000017941 */ /* 0x000fea0003800000 */
.L_x_102:
[----:B------:R-:W-:Y:S05]  /*48e0*/  @P1 BRA `(.L_x_104) ;  /* 0x0000000800601947 */ /* 0x000fea0003800000 */
[----:B-----5:R-:W-:-:S04]  /*48f0*/  LOP3.LUT R8, R8, 0xff, RZ, 0xc0, !PT ;  /* 0x000000ff08087812 */ /* 0x020fc800078ec0ff */
[----:B------:R-:W-:-:S05]  /*4900*/  F2FP.F16.E4M3.UNPACK_B R8, R8 ;  /* 0x00000008ff08723e */ /* 0x000fca00020006ff */
[----:B0-----:R-:W-:-:S05]  /*4910*/  HADD2.F32 R9, -RZ, R8.H0_H0 ;  /* 0x20000008ff097230 */ /* 0x001fca0000004100 */
[----:B------:R-:W-:-:S04]  /*4920*/  FMUL R9, R9, R12 ;  /* 0x0000000c09097220 */ /* 0x000fc80000400000 */
[----:B------:R-:W-:-:S05]  /*4930*/  FFMA R9, R16, R7, R9 ;  /* 0x0000000710097223 */ /* 0x000fca0000000009 */
[----:B------:R-:W-:-:S05]  /*4940*/  F2FP.SATFINITE.E4M3.F32.PACK_AB_MERGE_C R9, RZ, R9, RZ ;  /* 0x00000009ff09723e */ /* 0x000fca00048070ff */
[----:B------:R3:W-:Y:S01]  /*4950*/  STG.E.U8 desc[UR18][R10.64+0x39], R9 ;  /* 0x000039090a007986 */ /* 0x0007e2000c101112 */
[----:B------:R-:W-:Y:S05]  /*4960*/  BRA `(.L_x_104) ;  /* 0x0000000800407947 */ /* 0x000fea0003800000 */
.L_x_39:
[C---:B------:R-:W-:Y:S01]  /*4970*/  ISETP.GE.AND P3, PT, R28.reuse, 0x1, PT ;  /* 0x000000011c00780c */ /* 0x040fe20003f66270 */
[-C--:B--2---:R-:W-:Y:S01]  /*4980*/  FMUL R79, R79, R7.reuse ;  /* 0x000000074f4f7220 */ /* 0x084fe20000400000 */
[----:B------:R-:W-:Y:S01]  /*4990*/  ISETP.GE.AND P0, PT, R28, 0x2, PT ;  /* 0x000000021c00780c */ /* 0x000fe20003f06270 */
[-C--:B------:R-:W-:Y:S01]  /*49a0*/  FMUL R80, R80, R7.reuse ;  /* 0x0000000750507220 */ /* 0x080fe20000400000 */
[----:B------:R-:W-:Y:S01]  /*49b0*/  ISETP.LT.OR P1, PT, R27, 0x1, !P3 ;  /* 0x000000011b00780c */ /* 0x000fe20005f21670 */
[-C--:B------:R-:W-:Y:S01]  /*49c0*/  FMUL R77, R77, R7.reuse ;  /* 0x000000074d4d7220 */ /* 0x080fe20000400000 */
[C---:B------:R-:W-:Y:S01]  /*49d0*/  ISETP.LT.OR P2, PT, R27.reuse, 0x1, !P0 ;  /* 0x000000011b00780c */ /* 0x040fe20004741670 */
[-C--:B------:R-:W-:Y:S01]  /*49e0*/  FMUL R78, R78, R7.reuse ;  /* 0x000000074e4e7220 */ /* 0x080fe20000400000 */
[----:B------:R-:W-:Y:S01]  /*49f0*/  ISETP.LT.OR P3, PT, R27, 0x9, !P3 ;  /* 0x000000091b00780c */ /* 0x000fe20005f61670 */
[----:B------:R-:W-:Y:S01]  /*4a00*/  FMUL R75, R75, R7 ;  /* 0x000000074b4b7220 */ /* 0x000fe20000400000 */
[----:B------:R-:W-:Y:S01]  /*4a10*/  F2FP.SATFINITE.E4M3.F32.PACK_AB_MERGE_C R79, RZ, R79, RZ ;  /* 0x0000004fff4f723e */ /* 0x000fe200048070ff */
[-C--:B------:R-:W-:Y:S01]  /*4a20*/  FMUL R76, R76, R7.reuse ;  /* 0x000000074c4c7220 */ /* 0x080fe20000400000 */
[----:B------:R-:W-:Y:S01]  /*4a30*/  F2FP.SATFINITE.E4M3.F32.PACK_AB_MERGE_C R15, RZ, R80, RZ ;  /* 0x00000050ff0f723e */ /* 0x000fe200048070ff */
[----:B------:R-:W-:Y:S01]  /*4a40*/  FMUL R74, R74, R7 ;  /* 0x000000074a4a7220 */ /* 0x000fe20000400000 */
[----:B------:R-:W-:Y:S01]  /*4a50*/  F2FP.SATFINITE.E4M3.F32.PACK_AB_MERGE_C R77, RZ, R77, RZ ;  /* 0x0000004dff4d723e */ /* 0x000fe200048070ff */
[-C--:B------:R-:W-:Y:S01]  /*4a60*/  FMUL R72, R72, R7.reuse ;  /* 0x0000000748487220 */ /* 0x080fe20000400000 */
[----:B------:R-:W-:Y:S01]  /*4a70*/  ISETP.LT.OR P0, PT, R27, 0x9, !P0 ;  /* 0x000000091b00780c */ /* 0x000fe20004701670 */
[----:B------:R-:W-:Y:S01]  /*4a80*/  @!P1 STG.E.U8 desc[UR18][R8.64], R79 ;  /* 0x0000004f08009986 */ /* 0x000fe2000c101112 */
[C---:B------:R-:W-:Y:S01]  /*4a90*/  ISETP.GE.AND P1, PT, R28.reuse, 0x9, PT ;  /* 0x000000091c00780c */ /* 0x040fe20003f26270 */
[----:B------:R-:W-:Y:S01]  /*4aa0*/  FMUL R69, R69, R7 ;  /* 0x0000000745457220 */ /* 0x000fe20000400000 */
[----:B------:R-:W-:Y:S01]  /*4ab0*/  F2FP.SATFINITE.E4M3.F32.PACK_AB_MERGE_C R75, RZ, R75, RZ ;  /* 0x0000004bff4b723e */ /* 0x000fe200048070ff */
[----:B------:R0:W-:Y:S01]  /*4ac0*/  @!P2 STG.E.U8 desc[UR18][R8.64+0x1], R15 ;  /* 0x0000010f0800a986 */ /* 0x0001e2000c101112 */
[----:B------:R-:W-:Y:S01]  /*4ad0*/  ISETP.GE.AND P2, PT, R28, 0xa, PT ;  /* 0x0000000a1c00780c */ /* 0x000fe20003f46270 */
[-C--:B------:R-:W-:Y:S01]  /*4ae0*/  FMUL R70, R70, R7.reuse ;  /* 0x0000000746467220 */ /* 0x080fe20000400000 */
[----:B------:R-:W-:Y:S01]  /*4af0*/  F2FP.SATFINITE.E4M3.F32.PACK_AB_MERGE_C R25, RZ, R76, RZ ;  /* 0x0000004cff19723e */ /* 0x000fe200048070ff */
[----:B------:R-:W-:Y:S01]  /*4b00*/  @!P3 STG.E.U8 desc[UR18][R10.64], R77 ;  /* 0x0000004d0a00b986 */ /* 0x000fe2000c101112 */
[C---:B------:R-:W-:Y:S01]  /*4b10*/  ISETP.LT.OR P3, PT, R27.reuse, 0x1, !P1 ;  /* 0x000000011b00780c */ /* 0x040fe20004f61670 */
[-C--:B------:R-:W-:Y:S01]  /*4b20*/  FMUL R68, R68, R7.reuse ;  /* 0x0000000744447220 */ /* 0x080fe20000400000 */
[----:B------:R-:W-:Y:S01]  /*4b30*/  ISETP.LT.OR P5, PT, R27, 0x1, !P2 ;  /* 0x000000011b00780c */ /* 0x000fe200057a1670 */
[-C--:B------:R-:W-:Y:S01]  /*4b40*/  FMUL R67, R67, R7.reuse ;  /* 0x0000000743437220 */ /* 0x080fe20000400000 */
[----:B------:R-:W-:Y:S01]  /*4b50*/  ISETP.LT.OR P1, PT, R27, 0x9, !P1 ;  /* 0x000000091b00780c */ /* 0x000fe20004f21670 */
[-C--:B------:R-:W-:Y:S01]  /*4b60*/  FMUL R65, R65, R7.reuse ;  /* 0x0000000741417220 */ /* 0x080fe20000400000 */
[----:B------:R-:W-:Y:S01]  /*4b70*/  F2FP.SATFINITE.E4M3.F32.PACK_AB_MERGE_C R29, RZ, R74, RZ ;  /* 0x0000004aff1d723e */ /* 0x000fe200048070ff */
[-C--:B------:R-:W-:Y:S01]  /*4b80*/  FMUL R66, R66, R7.reuse ;  /* 0x0000000742427220 */ /* 0x080fe20000400000 */
[----:B0-----:R-:W-:Y:S01]  /*4b90*/  F2FP.SATFINITE.E4M3.F32.PACK_AB_MERGE_C R15, RZ, R78, RZ ;  /* 0x0000004eff0f723e */ /* 0x001fe200048070ff */
[-C--:B------:R-:W-:Y:S01]  /*4ba0*/  FMUL R64, R64, R7.reuse ;  /* 0x0000000740407220 */ /* 0x080fe20000400000 */
[----:B------:R-:W-:Y:S01]  /*4bb0*/  ISETP.LT.OR P2, PT, R27, 0x9, !P2 ;  /* 0x000000091b00780c */ /* 0x000fe20005741670 */
[-C--:B------:R-:W-:Y:S01]  /*4bc0*/  FMUL R63, R63, R7.reuse ;  /* 0x000000073f3f7220 */ /* 0x080fe20000400000 */
[----:B------:R-:W-:Y:S01]  /*4bd0*/  F2FP.SATFINITE.E4M3.F32.PACK_AB_MERGE_C R31, RZ, R72, RZ ;  /* 0x00000048ff1f723e */ /* 0x000fe200048070ff */
[----:B------:R0:W-:Y:S01]  /*4be0*/  @!P0 STG.E.U8 desc[UR18][R10.64+0x1], R15 ;  /* 0x0000010f0a008986 */ /* 0x0001e2000c101112 */
[C---:B------:R-:W-:Y:S01]  /*4bf0*/  ISETP.GE.AND P0, PT, R28.reuse, 0x11, PT ;  /* 0x000000111c00780c */ /* 0x040fe20003f06270 */
[----:B------:R-:W-:Y:S01]  /*4c00*/  FMUL R61, R61, R7 ;  /* 0x000000073d3d7220 */ /* 0x000fe20000400000 */
[----:B------:R-:W-:Y:S01]  /*4c10*/  F2FP.SATFINITE.E4M3.F32.PACK_AB_MERGE_C R69, RZ, R69, RZ ;  /* 0x00000045ff45723e */ /* 0x000fe200048070ff */
[----:B------:R-:W-:Y:S01]  /*4c20*/  @!P3 STG.E.U8 desc[UR18][R8.64+0x8], R75 ;  /* 0x0000084b0800b986 */ /* 0x000fe2000c101112 */
[----:B------:R-:W-:Y:S01]  /*4c30*/  ISETP.GE.AND P3, PT, R28, 0x12, PT ;  /* 0x000000121c00780c */ /* 0x000fe20003f66270 */
[----:B------:R-:W-:Y:S01]  /*4c40*/  FMUL R62, R62, R7 ;  /* 0x000000073e3e7220 */ /* 0x000fe20000400000 */
[----:B------:R-:W-:Y:S01]  /*4c50*/  F2FP.SATFINITE.E4M3.F32.PACK_AB_MERGE_C R67, RZ, R67, RZ ;  /* 0x00000043ff43723e */ /* 0x000fe200048070ff */
[----:B------:R1:W-:Y:S01]  /*4c60*/  @!P5 STG.E.U8 desc[UR18][R8.64+0x9], R25 ;  /* 0x000009190800d986 */ /* 0x0003e2000c101112 */
[----:B------:R-:W-:Y:S01]  /*4c70*/  ISETP.LT.OR P5, PT, R27, 0x1, !P3 ;  /* 0x000000011b00780c */ /* 0x000fe20005fa1670 */
[-C--:B------:R-:W-:Y:S01]  /*4c80*/  FMUL R59, R59, R7.reuse ;  /* 0x000000073b3b7220 */ /* 0x080fe20000400000 */
[C---:B------:R-:W-:Y:S01]  /*4c90*/  ISETP.LT.OR P3, PT, R27.reuse, 0x9, !P3 ;  /* 0x000000091b00780c */ /* 0x040fe20005f61670 */
[----:B------:R-:W-:Y:S01]  /*4ca0*/  @!P1 STG.E.U8 desc[UR18][R10.64+0x8], R29 ;  /* 0x0000081d0a009986 */ /* 0x000fe2000c101112 */
[----:B------:R-:W-:Y:S01]  /*4cb0*/  ISETP.LT.OR P1, PT, R27, 0x1, !P0 ;  /* 0x000000011b00780c */ /* 0x000fe20004721670 */
[-C--:B------:R-:W-:Y:S01]  /*4cc0*/  FMUL R60, R60, R7.reuse ;  /* 0x000000073c3c7220 */ /* 0x080fe20000400000 */
[----:B0-----:R-:W-:Y:S01]  /*4cd0*/  F2FP.SATFINITE.E4M3.F32.PACK_AB_MERGE_C R15, RZ, R70, RZ ;  /* 0x00000046ff0f723e */ /* 0x001fe200048070ff */
[----:B------:R-:W-:Y:S01]  /*4ce0*/  @!P2 STG.E.U8 desc[UR18][R10.64+0x9], R31 ;  /* 0x0000091f0a00a986 */ /* 0x000fe2000c101112 */
[----:B------:R-:W-:Y:S01]  /*4cf0*/  ISETP.GE.AND P2, PT, R28, 0x19, PT ;  /* 0x000000191c00780c */ /* 0x000fe20003f46270 */
[-C--:B------:R-:W-:Y:S01]  /*4d00*/  FMUL R57, R57, R7.reuse ;  /* 0x0000000739397220 */ /* 0x080fe20000400000 */
[C---:B------:R-:W-:Y:S01]  /*4d10*/  ISETP.LT.OR P0, PT, R27.reuse, 0x9, !P0 ;  /* 0x000000091b00780c */ /* 0x040fe20004701670 */
[-C--:B------:R-:W-:Y:S01]  /*4d20*/  FMUL R58, R58, R7.reuse ;  /* 0x000000073a3a7220 */ /* 0x080fe20000400000 */
[----:B------:R-:W-:Y:S01]  /*4d30*/  ISETP.LT.OR P6, PT, R27, 0x1, !P2 ;  /* 0x000000011b00780c */ /* 0x000fe200057c1670 */
[----:B------:R0:W-:Y:S01]  /*4d40*/  @!P5 STG.E.U8 desc[UR18][R8.64+0x11], R15 ;  /* 0x0000110f0800d986 */ /* 0x0001e2000c101112 */
[----:B-1----:R-:W-:Y:S01]  /*4d50*/  F2FP.SATFINITE.E4M3.F32.PACK_AB_MERGE_C R25, RZ, R68, RZ ;  /* 0x00000044ff19723e */ /* 0x002fe200048070ff */
[----:B------:R-:W-:Y:S01]  /*4d60*/  FMUL R56, R56, R7 ;  /* 0x0000000738387220 */ /* 0x000fe20000400000 */
[----:B------:R-:W-:Y:S01]  /*4d70*/  F2FP.SATFINITE.E4M3.F32.PACK_AB_MERGE_C R65, RZ, R65, RZ ;  /* 0x00000041ff41723e */ /* 0x000fe200048070ff */
[----:B------:R-:W-:Y:S01]  /*4d80*/  @!P1 STG.E.U8 desc[UR18][R8.64+0x10], R69 ;  /* 0x0000104508009986 */ /* 0x000fe2000c101112 */
[----:B------:R-:W-:Y:S01]  /*4d90*/  ISETP.GE.AND P1, PT, R28, 0x1a, PT ;  /* 0x0000001a1c00780c */ /* 0x000fe20003f26270 */
[-C--:B------:R-:W-:Y:S01]  /*4da0*/  FMUL R23, R23, R7.reuse ;  /* 0x0000000717177220 */ /* 0x080fe20000400000 */
[C---:B------:R-:W-:Y:S01]  /*4db0*/  ISETP.LT.OR P2, PT, R27.reuse, 0x9, !P2 ;  /* 0x000000091b00780c */ /* 0x040fe20005741670 */
[----:B------:R1:W-:Y:S01]  /*4dc0*/  @!P3 STG.E.U8 desc[UR18][R10.64+0x11], R25 ;  /* 0x000011190a00b986 */ /* 0x0003e2000c101112 */
[----:B------:R-:W-:Y:S01]  /*4dd0*/  ISETP.LT.OR P5, PT, R27, 0x1, !P1 ;  /* 0x000000011b00780c */ /* 0x000fe20004fa1670 */
[-C--:B------:R-:W-:Y:S01]  /*4de0*/  FMUL R21, R21, R7.reuse ;  /* 0x0000000715157220 */ /* 0x080fe20000400000 */
[----:B------:R-:W-:Y:S01]  /*4df0*/  ISETP.LT.OR P3, PT, R27, 0x9, !P1 ;  /* 0x000000091b00780c */ /* 0x000fe20004f61670 */
[----:B------:R-:W-:Y:S01]  /*4e00*/  @!P0 STG.E.U8 desc[UR18][R10.64+0x10], R67 ;  /* 0x000010430a008986 */ /* 0x000fe2000c101112 */
[----:B0-----:R-:W-:Y:S01]  /*4e10*/  F2FP.SATFINITE.E4M3.F32.PACK_AB_MERGE_C R15, RZ, R66, RZ ;  /* 0x00000042ff0f723e */ /* 0x001fe200048070ff */
[-C--:B------:R-:W-:Y:S01]  /*4e20*/  FMUL R22, R22, R7.reuse ;  /* 0x0000000716167220 */ /* 0x080fe20000400000 */
[C---:B------:R-:W-:Y:S01]  /*4e30*/  ISETP.GE.AND P0, PT, R28.reuse, 0x21, PT ;  /* 0x000000211c00780c */ /* 0x040fe20003f06270 */
[----:B------:R-:W-:Y:S01]  /*4e40*/  @!P6 STG.E.U8 desc[UR18][R8.64+0x18], R65 ;  /* 0x000018410800e986 */ /* 0x000fe2000c101112 */
[----:B------:R-:W-:Y:S01]  /*4e50*/  ISETP.GE.AND P1, PT, R28, 0x22, PT ;  /* 0x000000221c00780c */ /* 0x000fe20003f26270 */
[-C--:B------:R-:W-:Y:S01]  /*4e60*/  FMUL R19, R19, R7.reuse ;  /* 0x0000000713137220 */ /* 0x080fe20000400000 */
[C---:B------:R-:W-:Y:S01]  /*4e70*/  ISETP.LT.OR P6, PT, R27.reuse, 0x1, !P0 ;  /* 0x000000011b00780c */ /* 0x040fe200047c1670 */
[-C--:B------:R-:W-:Y:S01]  /*4e80*/  FMUL R20, R20, R7.reuse ;  /* 0x0000000714147220 */ /* 0x080fe20000400000 */
[----:B-1----:R-:W-:Y:S01]  /*4e90*/  F2FP.SATFINITE.E4M3.F32.PACK_AB_MERGE_C R25, RZ, R64, RZ ;  /* 0x00000040ff19723e */ /* 0x002fe200048070ff */
[----:B------:R0:W-:Y:S01]  /*4ea0*/  @!P5 STG.E.U8 desc[UR18][R8.64+0x19], R15 ;  /* 0x0000190f0800d986 */ /* 0x0001e2000c101112 */
[----:B------:R-:W-:Y:S01]  /*4eb0*/  ISETP.LT.OR P5, PT, R27, 0x1, !P1 ;  /* 0x000000011b00780c */ /* 0x000fe20004fa1670 */
[----:B------:R-:W-:Y:S01]  /*4ec0*/  FMUL R17, R17, R7 ;  /* 0x0000000711117220 */ /* 0x000fe20000400000 */
[----:B------:R-:W-:Y:S01]  /*4ed0*/  F2FP.SATFINITE.E4M3.F32.PACK_AB_MERGE_C R63, RZ, R63, RZ ;  /* 0x0000003fff3f723e */ /* 0x000fe200048070ff */
[----:B------:R1:W-:Y:S01]  /*4ee0*/  @!P3 STG.E.U8 desc[UR18][R10.64+0x19], R25 ;  /* 0x000019190a00b986 */ /* 0x0003e2000c101112 */
[----:B------:R-:W-:Y:S01]  /*4ef0*/  F2FP.SATFINITE.E4M3.F32.PACK_AB_MERGE_C R61, RZ, R61, RZ ;  /* 0x0000003dff3d723e */ /* 0x000fe200048070ff */
[-C--:B------:R-:W-:Y:S01]  /*4f00*/  FMUL R18, R18, R7.reuse ;  /* 0x0000000712127220 */ /* 0x080fe20000400000 */
[----:B------:R-:W-:Y:S01]  /*4f10*/  F2FP.SATFINITE.E4M3.F32.PACK_AB_MERGE_C R29, RZ, R62, RZ ;  /* 0x0000003eff1d723e */ /* 0x000fe200048070ff */
[----:B------:R-:W-:Y:S01]  /*4f20*/  @!P2 STG.E.U8 desc[UR18][R10.64+0x18], R63 ;  /* 0x0000183f0a00a986 */ /* 0x000fe2000c101112 */
[----:B------:R-:W-:Y:S01]  /*4f30*/  ISETP.LT.OR P3, PT, R27, 0x9, !P1 ;  /* 0x000000091b00780c */ /* 0x000fe20004f61670 */
[-C--:B------:R-:W-:Y:S01]  /*4f40*/  FMUL R13, R13, R7.reuse ;  /* 0x000000070d0d7220 */ /* 0x080fe20000400000 */
[----:B------:R-:W-:Y:S01]  /*4f50*/  ISETP.GE.AND P2, PT, R28, 0x29, PT ;  /* 0x000000291c00780c */ /* 0x000fe20003f46270 */
[----:B------:R-:W-:Y:S01]  /*4f60*/  @!P6 STG.E.U8 desc[UR18][R8.64+0x20], R61 ;  /* 0x0000203d0800e986 */ /* 0x000fe2000c101112 */
[C---:B------:R-:W-:Y:S01]  /*4f70*/  ISETP.LT.OR P0, PT, R27.reuse, 0x9, !P0 ;  /* 0x000000091b00780c */ /* 0x040fe20004701670 */
[----:B------:R-:W-:Y:S01]  /*4f80*/  FMUL R16, R16, R7 ;  /* 0x0000000710107220 */ /* 0x000fe20000400000 */
[----:B------:R-:W-:Y:S01]  /*4f90*/  ISETP.GE.AND P1, PT, R28, 0x2a, PT ;  /* 0x0000002a1c00780c */ /* 0x000fe20003f26270 */
[----:B------:R-:W-:Y:S01]  /*4fa0*/  @!P5 STG.E.U8 desc[UR18][R8.64+0x21], R29 ;  /* 0x0000211d0800d986 */ /* 0x000fe2000c101112 */
[----:B------:R-:W-:-:S02]  /*4fb0*/  ISETP.LT.OR P6, PT, R27, 0x1, !P2 ;  /* 0x000000011b00780c */ /* 0x000fc400057c1670 */
[C---:B------:R-:W-:Y:S02]  /*4fc0*/  ISETP.LT.OR P5, PT, R27.reuse, 0x1, !P1 ;  /* 0x000000011b00780c */ /* 0x040fe40004fa1670 */
[----:B------:R-:W-:Y:S02]  /*4fd0*/  F2FP.SATFINITE.E4M3.F32.PACK_AB_MERGE_C R59, RZ, R59, RZ ;  /* 0x0000003bff3b723e */ /* 0x000fe400048070ff */
[----:B0-----:R-:W-:Y:S02]  /*4fe0*/  F2FP.SATFINITE.E4M3.F32.PACK_AB_MERGE_C R15, RZ, R60, RZ ;  /* 0x0000003cff0f723e */ /* 0x001fe400048070ff */
[----:B------:R-:W-:Y:S01]  /*4ff0*/  F2FP.SATFINITE.E4M3.F32.PACK_AB_MERGE_C R57, RZ, R57, RZ ;  /* 0x00000039ff39723e */ /* 0x000fe200048070ff */
[----:B------:R-:W-:Y:S01]  /*5000*/  @!P0 STG.E.U8 desc[UR18][R10.64+0x20], R59 ;  /* 0x0000203b0a008986 */ /* 0x000fe2000c101112 */
[----:B-1----:R-:W-:Y:S02]  /*5010*/  F2FP.SATFINITE.E4M3.F32.PACK_AB_MERGE_C R25, RZ, R58, RZ ;  /* 0x0000003aff19723e */ /* 0x002fe400048070ff */
[C---:B------:R-:W-:Y:S01]  /*5020*/  ISETP.LT.OR P1, PT, R27.reuse, 0x9, !P1 ;  /* 0x000000091b00780c */ /* 0x040fe20004f21670 */
[----:B------:R0:W-:Y:S01]  /*5030*/  @!P3 STG.E.U8 desc[UR18][R10.64+0x21], R15 ;  /* 0x0000210f0a00b986 */ /* 0x0001e2000c101112 */
[----:B------:R-:W-:-:S02]  /*5040*/  ISETP.LT.OR P2, PT, R27, 0x9, !P2 ;  /* 0x000000091b00780c */ /* 0x000fc40005741670 */
[C---:B------:R-:W-:Y:S01]  /*5050*/  ISETP.GE.AND P3, PT, R28.reuse, 0x31, PT ;  /* 0x000000311c00780c */ /* 0x040fe20003f66270 */
[----:B------:R-:W-:Y:S01]  /*5060*/  @!P6 STG.E.U8 desc[UR18][R8.64+0x28], R57 ;  /* 0x000028390800e986 */ /* 0x000fe2000c101112 */
[----:B------:R-:W-:Y:S02]  /*5070*/  ISETP.GE.AND P0, PT, R28, 0x32, PT ;  /* 0x000000321c00780c */ /* 0x000fe40003f06270 */
[----:B------:R-:W-:Y:S01]  /*5080*/  F2FP.SATFINITE.E4M3.F32.PACK_AB_MERGE_C R23, RZ, R23, RZ ;  /* 0x00000017ff17723e */ /* 0x000fe200048070ff */
[----:B------:R1:W-:Y:S01]  /*5090*/  @!P5 STG.E.U8 desc[UR18][R8.64+0x29], R25 ;  /* 0x000029190800d986 */ /* 0x0003e2000c101112 */
[C---:B------:R-:W-:Y:S02]  /*50a0*/  ISETP.LT.OR P5, PT, R27.reuse, 0x1, !P3 ;  /* 0x000000011b00780c */ /* 0x040fe40005fa1670 */
[----:B------:R-:W-:Y:S02]  /*50b0*/  ISETP.LT.OR P6, PT, R27, 0x1, !P0 ;  /* 0x000000011b00780c */ /* 0x000fe400047c1670 */
[----:B0-----:R-:W-:Y:S01]  /*50c0*/  F2FP.SATFINITE.E4M3.F32.PACK_AB_MERGE_C R15, RZ, R56, RZ ;  /* 0x00000038ff0f723e */ /* 0x001fe200048070ff */
[----:B------:R-:W-:Y:S01]  /*50d0*/  @!P2 STG.E.U8 desc[UR18][R10.64+0x28], R23 ;  /* 0x000028170a00a986 */ /* 0x000fe2000c101112 */
[----:B------:R-:W-:-:S02]  /*50e0*/  F2FP.SATFINITE.E4M3.F32.PACK_AB_MERGE_C R21, RZ, R21, RZ ;  /* 0x00000015ff15723e */ /* 0x000fc400048070ff */
[C---:B------:R-:W-:Y:S01]  /*50f0*/  ISETP.GE.AND P2, PT, R28.reuse, 0x3a, PT ;  /* 0x0000003a1c00780c */ /* 0x040fe20003f46270 */
[----:B------:R0:W-:Y:S01]  /*5100*/  @!P1 STG.E.U8 desc[UR18][R10.64+0x29], R15 ;  /* 0x0000290f0a009986 */ /* 0x0001e2000c101112 */
[C---:B------:R-:W-:Y:S02]  /*5110*/  ISETP.LT.OR P1, PT, R27.reuse, 0x9, !P3 ;  /* 0x000000091b00780c */ /* 0x040fe40005f21670 */
[----:B-1----:R-:W-:Y:S01]  /*5120*/  F2FP.SATFINITE.E4M3.F32.PACK_AB_MERGE_C R25, RZ, R22, RZ ;  /* 0x00000016ff19723e */ /* 0x002fe200048070ff */
[----:B------:R1:W-:Y:S01]  /*5130*/  @!P5 STG.E.U8 desc[UR18][R8.64+0x30], R21 ;  /* 0x000030150800d986 */ /* 0x0003e2000c101112 */
[----:B------:R-:W-:Y:S02]  /*5140*/  ISETP.GE.AND P3, PT, R28, 0x39, PT ;  /* 0x000000391c00780c */ /* 0x000fe40003f66270 */
[C---:B------:R-:W-:Y:S01]  /*5150*/  ISETP.LT.OR P0, PT, R27.reuse, 0x9, !P0 ;  /* 0x000000091b00780c */ /* 0x040fe20004701670 */
[----:B------:R2:W-:Y:S01]  /*5160*/  @!P6 STG.E.U8 desc[UR18][R8.64+0x31], R25 ;  /* 0x000031190800e986 */ /* 0x0005e2000c101112 */
[----:B------:R-:W-:-:S02]  /*5170*/  ISETP.LT.OR P5, PT, R27, 0x1, !P3 ;  /* 0x000000011b00780c */ /* 0x000fc40005fa1670 */
[C---:B------:R-:W-:Y:S02]  /*5180*/  ISETP.LT.OR P6, PT, R27.reuse, 0x1, !P2 ;  /* 0x000000011b00780c */ /* 0x040fe400057c1670 */
[C---:B------:R-:W-:Y:S02]  /*5190*/  ISETP.LT.OR P3, PT, R27.reuse, 0x9, !P3 ;  /* 0x000000091b00780c */ /* 0x040fe40005f61670 */
[----:B------:R-:W-:Y:S02]  /*51a0*/  ISETP.LT.OR P2, PT, R27, 0x9, !P2 ;  /* 0x000000091b00780c */ /* 0x000fe40005741670 */
[----:B------:R-:W-:Y:S02]  /*51b0*/  F2FP.SATFINITE.E4M3.F32.PACK_AB_MERGE_C R19, RZ, R19, RZ ;  /* 0x00000013ff13723e */ /* 0x000fe400048070ff */
[----:B0-----:R-:W-:Y:S02]  /*51c0*/  F2FP.SATFINITE.E4M3.F32.PACK_AB_MERGE_C R15, RZ, R20, RZ ;  /* 0x00000014ff0f723e */ /* 0x001fe400048070ff */
[----:B------:R-:W-:Y:S01]  /*51d0*/  F2FP.SATFINITE.E4M3.F32.PACK_AB_MERGE_C R17, RZ, R17, RZ ;  /* 0x00000011ff11723e */ /* 0x000fe200048070ff */
[----:B------:R2:W-:Y:S01]  /*51e0*/  @!P1 STG.E.U8 desc[UR18][R10.64+0x30], R19 ;  /* 0x000030130a009986 */ /* 0x0005e2000c101112 */
[----:B-1----:R-:W-:-:S02]  /*51f0*/  F2FP.SATFINITE.E4M3.F32.PACK_AB_MERGE_C R21, RZ, R18, RZ ;  /* 0x00000012ff15723e */ /* 0x002fc400048070ff */
[----:B------:R-:W-:Y:S01]  /*5200*/  F2FP.SATFINITE.E4M3.F32.PACK_AB_MERGE_C R13, RZ, R13, RZ ;  /* 0x0000000dff0d723e */ /* 0x000fe200048070ff */
[----:B------:R2:W-:Y:S01]  /*5210*/  @!P0 STG.E.U8 desc[UR18][R10.64+0x31], R15 ;  /* 0x0000310f0a008986 */ /* 0x0005e2000c101112 */
[----:B------:R-:W-:-:S03]  /*5220*/  F2FP.SATFINITE.E4M3.F32.PACK_AB_MERGE_C R23, RZ, R16, RZ ;  /* 0x00000010ff17723e */ /* 0x000fc600048070ff */
[----:B------:R2:W-:Y:S04]  /*5230*/  @!P5 STG.E.U8 desc[UR18][R8.64+0x38], R17 ;  /* 0x000038110800d986 */ /* 0x0005e8000c101112 */
[----:B------:R2:W-:Y:S04]  /*5240*/  @!P6 STG.E.U8 desc[UR18][R8.64+0x39], R21 ;  /* 0x000039150800e986 */ /* 0x0005e8000c101112 */
[----:B------:R2:W-:Y:S04]  /*5250*/  @!P3 STG.E.U8 desc[UR18][R10.64+0x38], R13 ;  /* 0x0000380d0a00b986 */ /* 0x0005e8000c101112 */
[----:B------:R2:W-:Y:S02]  /*5260*/  @!P2 STG.E.U8 desc[UR18][R10.64+0x39], R23 ;  /* 0x000039170a00a986 */ /* 0x0005e4000c101112 */
.L_x_104:
[----:B------:R-:W-:Y:S05]  /*5270*/  BSYNC B0 ;  /* 0x0000000000007941 */ /* 0x000fea0003800000 */
.L_x_38:
[----:B------:R-:W-:Y:S01]  /*5280*/  ULDC UR6, c[0x0][0xc] ;  /* 0x0000030000067ab9 */ /* 0x000fe20000000800 */
[----:B------:R-:W-:Y:S01]  /*5290*/  ULDC UR7, c[0x0][0x10] ;  /* 0x0000040000077ab9 */ /* 0x000fe20000000800 */
[----:B0-23--:R-:W0:Y:S01]  /*52a0*/  LDC R9, c[0x0][0x14] ;  /* 0x00000500ff097b82 */ /* 0x00de220000000800 */
[----:B------:R-:W-:Y:S01]  /*52b0*/  UIMAD.WIDE.U32 UR6, UR6, UR7, URZ ;  /* 0x00000007060672a5 */ /* 0x000fe2000f8e003f */
[----:B-----5:R-:W-:Y:S01]  /*52c0*/  PRMT R8, RZ, 0x7610, R8 ;  /* 0x00007610ff087816 */ /* 0x020fe20000000008 */
[----:B------:R-:W-:Y:S02]  /*52d0*/  IMAD.MOV.U32 R15, RZ, RZ, -0x1 ;  /* 0xffffffffff0f7424 */ /* 0x000fe400078e00ff */
[----:B------:R-:W-:Y:S02]  /*52e0*/  IMAD.MOV.U32 R73, RZ, RZ, -0x1 ;  /* 0xffffffffff497424 */ /* 0x000fe400078e00ff */
[----:B0-----:R-:W-:-:S04]  /*52f0*/  IMAD.WIDE.U32 R4, R9, UR6, R4 ;  /* 0x0000000609047c25 */ /* 0x001fc8000f8e0004 */
[----:B------:R-:W-:Y:S01]  /*5300*/  IMAD R9, R9, UR7, RZ ;  /* 0x0000000709097c24 */ /* 0x000fe2000f8e02ff */
[----:B------:R-:W-:Y:S02]  /*5310*/  ULDC.64 UR6, c[0x0][0x650] ;  /* 0x0001940000067ab9 */ /* 0x000fe40000000a00 */
[----:B------:R-:W-:Y:S01]  /*5320*/  ISETP.GE.U32.AND P0, PT, R4, UR6, PT ;  /* 0x0000000604007c0c */ /* 0x000fe2000bf06070 */
[----:B------:R-:W-:-:S05]  /*5330*/  IMAD.IADD R5, R5, 0x1, R9 ;  /* 0x0000000105057824 */ /* 0x000fca00078e0209 */
[----:B------:R-:W-:-:S13]  /*5340*/  ISETP.GE.U32.AND.EX P0, PT, R5, UR7, PT, P0 ;  /* 0x0000000705007c0c */ /* 0x000fda000bf06100 */
[----:B------:R-:W-:Y:S05]  /*5350*/  @P0 BRA `(.L_x_105) ;  /* 0x0000000400600947 */ /* 0x000fea0003800000 */
[----:B------:R-:W0:Y:S01]  /*5360*/  S2R R22, SR_CTAID.X ;  /* 0x0000000000167919 */ /* 0x000e220000002500 */
[----:B------:R-:W2:Y:S01]  /*5370*/  LDC.64 R16, c[0x0][0x628] ;  /* 0x00018a00ff107b82 */ /* 0x000ea20000000a00 */
[----:B------:R-:W-:Y:S01]  /*5380*/  ULDC UR6, c[0x0][0x150] ;  /* 0x0000540000067ab9 */ /* 0x000fe20000000800 */
[----:B------:R-:W-:Y:S01]  /*5390*/  IMAD.MOV.U32 R14, RZ, RZ, R4 ;  /* 0x000000ffff0e7224 */ /* 0x000fe200078e0004 */
[----:B-1--4-:R-:W1:Y:S01]  /*53a0*/  S2R R24, SR_CTAID.Y ;  /* 0x0000000000187919 */ /* 0x012e620000002600 */
[----:B------:R-:W-:-:S04]  /*53b0*/  IMAD.MOV.U32 R15, RZ, RZ, R5 ;  /* 0x000000ffff0f7224 */ /* 0x000fc800078e0005 */
[----:B------:R-:W3:Y:S08]  /*53c0*/  LDC R25, c[0x0][0x144] ;  /* 0x00005100ff197b82 */ /* 0x000ef00000000800 */
[----:B------:R-:W4:Y:S08]  /*53d0*/  LDC R18, c[0x0][0x630] ;  /* 0x00018c00ff127b82 */ /* 0x000f300000000800 */
[----:B------:R-:W1:Y:S01]  /*53e0*/  LDC.64 R20, c[0x0][0x620] ;  /* 0x00018800ff147b82 */ /* 0x000e620000000a00 */
[----:B--2---:R-:W-:-:S04]  /*53f0*/  ISETP.NE.U32.AND P0, PT, R16, RZ, PT ;  /* 0x000000ff1000720c */ /* 0x004fc80003f05070 */
[----:B------:R-:W-:Y:S02]  /*5400*/  ISETP.NE.AND.EX P0, PT, R17, RZ, PT, P0 ;  /* 0x000000ff1100720c */ /* 0x000fe40003f05300 */
[----:B0-----:R-:W-:-:S05]  /*5410*/  I2FP.F32.U32 R8, R22 ;  /* 0x0000001600087245 */ /* 0x001fca0000201000 */
[----:B------:R-:W-:-:S04]  /*5420*/  FMUL R8, R8, UR6 ;  /* 0x0000000608087c20 */ /* 0x000fc80008400000 */
[----:B------:R0:W2:Y:S02]  /*5430*/  F2I.U32.TRUNC.NTZ R23, R8 ;  /* 0x0000000800177305 */ /* 0x0000a4000020f000 */
[----:B---34-:R-:W-:Y:S05]  /*5440*/  @!P0 BRA `(.L_x_106) ;  /* 0x0000000000288947 */ /* 0x018fea0003800000 */
[----:B------:R-:W3:Y:S02]  /*5450*/  LDC R9, c[0x0][0x634] ;  /* 0x00018d00ff097b82 */ /* 0x000ee40000000800 */
[----:B---3--:R-:W-:-:S05]  /*5460*/  IADD3 R13, P0, R4, R9, RZ ;  /* 0x00000009040d7210 */ /* 0x008fca0007f1e0ff */
[----:B------:R-:W-:-:S04]  /*5470*/  IMAD.X R19, RZ, RZ, R5, P0 ;  /* 0x000000ffff137224 */ /* 0x000fc800000e0605 */
[----:B0-----:R-:W-:-:S04]  /*5480*/  IMAD.WIDE.U32 R8, R19, R16, RZ ;  /* 0x0000001013087225 */ /* 0x001fc800078e00ff */
[----:B------:R-:W-:-:S04]  /*5490*/  IMAD.WIDE.U32 R10, P0, R13, R17, R8 ;  /* 0x000000110d0a7225 */ /* 0x000fc80007800008 */
[----:B------:R-:W-:-:S04]  /*54a0*/  IMAD.WIDE.U32 R8, R13, R16, RZ ;  /* 0x000000100d087225 */ /* 0x000fc800078e00ff */
[----:B------:R-:W-:Y:S01]  /*54b0*/  IMAD.X R15, RZ, RZ, RZ, P0 ;  /* 0x000000ffff0f7224 */ /* 0x000fe200000e06ff */
[----:B------:R-:W-:Y:S01]  /*54c0*/  IADD3 RZ, P0, R9, R10, RZ ;  /* 0x0000000a09ff7210 */ /* 0x000fe20007f1e0ff */
[----:B------:R-:W-:-:S04]  /*54d0*/  IMAD.MOV.U32 R14, RZ, RZ, R11 ;  /* 0x000000ffff0e7224 */ /* 0x000fc800078e000b */
[----:B------:R-:W-:-:S08]  /*54e0*/  IMAD.WIDE.U32.X R14, R19, R17, R14, P0 ;  /* 0x00000011130e7225 */ /* 0x000fd000000e040e */
.L_x_106:
[----:B------:R-:W3:Y:S01]  /*54f0*/  LDC.64 R30, c[0x0][0x640] ;  /* 0x00019000ff1e7b82 */ /* 0x000ee20000000a00 */
[-C--:B------:R-:W-:Y:S01]  /*5500*/  SHF.R.U64 R73, R14, R18.reuse, R15 ;  /* 0x000000120e497219 */ /* 0x080fe2000000120f */
[----:B--2---:R-:W-:Y:S01]  /*5510*/  IMAD.MOV R23, RZ, RZ, -R23 ;  /* 0x000000ffff177224 */ /* 0x004fe200078e0a17 */
[----:B0-----:R-:W-:Y:S01]  /*5520*/  SHF.R.U32.HI R8, RZ, R18, R15 ;  /* 0x00000012ff087219 */ /* 0x001fe2000001160f */
[----:B------:R-:W-:Y:S01]  /*5530*/  ULDC UR6, c[0x0][0x154] ;  /* 0x0000550000067ab9 */ /* 0x000fe20000000800 */
[----:B------:R-:W-:Y:S01]  /*5540*/  IADD3 R11, P0, RZ, -R73, RZ ;  /* 0x80000049ff0b7210 */ /* 0x000fe20007f1e0ff */
[----:B------:R-:W-:Y:S02]  /*5550*/  IMAD R23, R25, R23, R22 ;  /* 0x0000001719177224 */ /* 0x000fe400078e0216 */
[----:B------:R-:W0:Y:S01]  /*5560*/  LDC R14, c[0x0][0x618] ;  /* 0x00018600ff0e7b82 */ /* 0x000e220000000800 */
[----:B------:R-:W-:Y:S02]  /*5570*/  IMAD.MOV.U32 R13, RZ, RZ, 0x1 ;  /* 0x00000001ff0d7424 */ /* 0x000fe400078e00ff */
[----:B------:R-:W-:-:S04]  /*5580*/  IMAD.X R9, RZ, RZ, ~R8, P0 ;  /* 0x000000ffff097224 */ /* 0x000fc800000e0e08 */
[-C--:B-1----:R-:W-:Y:S01]  /*5590*/  IMAD R10, R9, R20.reuse, RZ ;  /* 0x00000014090a7224 */ /* 0x082fe200078e02ff */
[----:B------:R-:W1:Y:S01]  /*55a0*/  LDC R26, c[0x0][0x608] ;  /* 0x00018200ff1a7b82 */ /* 0x000e620000000800 */
[----:B------:R-:W-:-:S04]  /*55b0*/  IMAD.WIDE.U32 R8, R11, R20, R4 ;  /* 0x000000140b087225 */ /* 0x000fc800078e0004 */
[----:B------:R-:W-:Y:S01]  /*55c0*/  IMAD R11, R11, R21, R10 ;  /* 0x000000150b0b7224 */ /* 0x000fe200078e020a */
[----:B------:R-:W-:Y:S02]  /*55d0*/  I2FP.F32.U32 R10, R24 ;  /* 0x00000018000a7245 */ /* 0x000fe40000201000 */
[----:B------:R-:W2:Y:S01]  /*55e0*/  LDC R28, c[0x0][0x658] ;  /* 0x00019600ff1c7b82 */ /* 0x000ea20000000800 */
[----:B------:R-:W-:Y:S01]  /*55f0*/  IMAD.IADD R9, R9, 0x1, R11 ;  /* 0x0000000109097824 */ /* 0x000fe200078e020b */
[----:B---3--:R-:W-:Y:S01]  /*5600*/  ISETP.NE.U32.AND P0, PT, R30, RZ, PT ;  /* 0x000000ff1e00720c */ /* 0x008fe20003f05070 */
[----:B------:R-:W-:Y:S01]  /*5610*/  FMUL R10, R10, UR6 ;  /* 0x000000060a0a7c20 */ /* 0x000fe20008400000 */
[----:B------:R-:W-:Y:S02]  /*5620*/  IMAD.MOV.U32 R11, RZ, RZ, -0x1 ;  /* 0xffffffffff0b7424 */ /* 0x000fe400078e00ff */
[----:B------:R-:W-:Y:S01]  /*5630*/  ISETP.NE.AND.EX P0, PT, R31, RZ, PT, P0 ;  /* 0x000000ff1f00720c */ /* 0x000fe20003f05300 */
[----:B------:R3:W4:Y:S01]  /*5640*/  F2I.U32.TRUNC.NTZ R19, R10 ;  /* 0x0000000a00137305 */ /* 0x000722000020f000 */
[----:B------:R-:W3:Y:S01]  /*5650*/  LDC R21, c[0x0][0x148] ;  /* 0x00005200ff157b82 */ /* 0x000ee20000000800 */
[----:B0-----:R-:W-:-:S02]  /*5660*/  SHF.R.U64 R18, R8, R14, R9 ;  /* 0x0000000e08127219 */ /* 0x001fc40000001209 */
[----:B------:R-:W-:-:S05]  /*5670*/  SHF.R.U32.HI R9, RZ, R14, R9 ;  /* 0x0000000eff097219 */ /* 0x000fca0000011609 */
[----:B------:R-:W0:Y:S01]  /*5680*/  LDC R22, c[0x0][0x600] ;  /* 0x00018000ff167b82 */ /* 0x000e220000000800 */
[-CC-:B-1----:R-:W-:Y:S02]  /*5690*/  SHF.R.U64 R16, R18, R26.reuse, R9.reuse ;  /* 0x0000001a12107219 */ /* 0x182fe40000001209 */
[----:B------:R-:W-:-:S05]  /*56a0*/  SHF.R.U32.HI R9, RZ, R26, R9 ;  /* 0x0000001aff097219 */ /* 0x000fca0000011609 */
[----:B------:R-:W1:Y:S01]  /*56b0*/  LDC R27, c[0x0][0x648] ;  /* 0x00019200ff1b7b82 */ /* 0x000e620000000800 */
[-CC-:B--2---:R-:W-:Y:S02]  /*56c0*/  SHF.R.U64 R20, R16, R28.reuse, R9.reuse ;  /* 0x0000001c10147219 */ /* 0x184fe40000001209 */
[-C--:B------:R-:W-:Y:S02]  /*56d0*/  SHF.L.U32 R11, R11, R28.reuse, RZ ;  /* 0x0000001c0b0b7219 */ /* 0x080fe400000006ff */
[-C--:B------:R-:W-:Y:S01]  /*56e0*/  SHF.R.U32.HI R9, RZ, R28.reuse, R9 ;  /* 0x0000001cff097219 */ /* 0x080fe20000011609 */
[----:B------:R-:W-:Y:S01]  /*56f0*/  IMAD.MOV.U32 R8, RZ, RZ, R20 ;  /* 0x000000ffff087224 */ /* 0x000fe200078e0014 */
[----:B------:R-:W-:Y:S01]  /*5700*/  SHF.L.U32 R26, R13, R28, RZ ;  /* 0x0000001c0d1a7219 */ /* 0x000fe200000006ff */
[----:B------:R-:W2:Y:S01]  /*5710*/  LDC R29, c[0x0][0x638] ;  /* 0x00018e00ff1d7b82 */ /* 0x000ea20000000800 */
[----:B------:R-:W-:-:S07]  /*5720*/  LOP3.LUT R25, RZ, R11, RZ, 0x33, !PT ;  /* 0x0000000bff197212 */ /* 0x000fce00078e33ff */
[----:B------:R-:W0:Y:S01]  /*5730*/  LDC R32, c[0x0][0x610] ;  /* 0x00018400ff207b82 */ /* 0x000e220000000800 */
[----:B----4-:R-:W-:Y:S05]  /*5740*/  @!P0 BRA `(.L_x_107) ;  /* 0x0000000000288947 */ /* 0x010fea0003800000 */
[----:B------:R-:W4:Y:S02]  /*5750*/  LDC R13, c[0x0][0x64c] ;  /* 0x00019300ff0d7b82 */ /* 0x000f240000000800 */
[----:B----4-:R-:W-:-:S05]  /*5760*/  IADD3 R13, P0, R20, R13, RZ ;  /* 0x0000000d140d7210 */ /* 0x010fca0007f1e0ff */
[----:B------:R-:W-:-:S04]  /*5770*/  IMAD.X R17, RZ, RZ, R9, P0 ;  /* 0x000000ffff117224 */ /* 0x000fc800000e0609 */
[----:B------:R-:W-:-:S04]  /*5780*/  IMAD.WIDE.U32 R8, R17, R30, RZ ;  /* 0x0000001e11087225 */ /* 0x000fc800078e00ff */
[----:B---3--:R-:W-:-:S04]  /*5790*/  IMAD.WIDE.U32 R10, P0, R13, R31, R8 ;  /* 0x0000001f0d0a7225 */ /* 0x008fc80007800008 */
[----:B------:R-:W-:-:S04]  /*57a0*/  IMAD.WIDE.U32 R8, R13, R30, RZ ;  /* 0x0000001e0d087225 */ /* 0x000fc800078e00ff */
[----:B------:R-:W-:Y:S01]  /*57b0*/  IMAD.X R15, RZ, RZ, RZ, P0 ;  /* 0x000000ffff0f7224 */ /* 0x000fe200000e06ff */
[----:B------:R-:W-:Y:S01]  /*57c0*/  IADD3 RZ, P0, R9, R10, RZ ;  /* 0x0000000a09ff7210 */ /* 0x000fe20007f1e0ff */
[----:B------:R-:W-:-:S04]  /*57d0*/  IMAD.MOV.U32 R14, RZ, RZ, R11 ;  /* 0x000000ffff0e7224 */ /* 0x000fc800078e000b */
[----:B------:R-:W-:-:S08]  /*57e0*/  IMAD.WIDE.U32.X R8, R17, R31, R14, P0 ;  /* 0x0000001f11087225 */ /* 0x000fd000000e040e */
.L_x_107:
[----:B-1----:R-:W-:Y:S01]  /*57f0*/  SHF.R.U64 R8, R8, R27, R9 ;  /* 0x0000001b08087219 */ /* 0x002fe20000001209 */
[----:B0-----:R-:W-:Y:S01]  /*5800*/  VIADD R13, R22, 0xffffffff ;  /* 0xffffffff160d7836 */ /* 0x001fe20000000000 */
[----:B------:R-:W-:Y:S01]  /*5810*/  LOP3.LUT R11, R16, R25, RZ, 0xc0, !PT ;  /* 0x00000019100b7212 */ /* 0x000fe200078ec0ff */
[----:B------:R-:W-:Y:S02]  /*5820*/  IMAD.MOV R19, RZ, RZ, -R19 ;  /* 0x000000ffff137224 */ /* 0x000fe400078e0a13 */
[----:B------:R-:W-:Y:S02]  /*5830*/  IMAD.MOV R9, RZ, RZ, -R8 ;  /* 0x000000ffff097224 */ /* 0x000fe400078e0a08 */
[----:B------:R-:W-:Y:S01]  /*5840*/  IMAD R26, R26, R8, R11 ;  /* 0x000000081a1a7224 */ /* 0x000fe200078e020b */
[----:B------:R-:W-:Y:S01]  /*5850*/  LOP3.LUT R11, R18, R13, RZ, 0xc0, !PT ;  /* 0x0000000d120b7212 */ /* 0x000fe200078ec0ff */
[----:B---3--:R-:W-:Y:S02]  /*5860*/  @P4 IMAD R23, R21, R19, R24 ;  /* 0x0000001315174224 */ /* 0x008fe400078e0218 */
[----:B--2---:R-:W-:-:S02]  /*5870*/  IMAD R8, R9, R29, R20 ;  /* 0x0000001d09087224 */ /* 0x004fc400078e0214 */
[----:B------:R-:W-:Y:S02]  /*5880*/  IMAD R26, R26, R32, R23 ;  /* 0x000000201a1a7224 */ /* 0x000fe400078e0217 */
[----:B------:R-:W-:Y:S02]  /*5890*/  IMAD R9, R8, R22, R11 ;  /* 0x0000001608097224 */ /* 0x000fe400078e020b */
[----:B------:R-:W-:-:S03]  /*58a0*/  IMAD.MOV.U32 R10, RZ, RZ, 0x1 ;  /* 0x00000001ff0a7424 */ /* 0x000fc600078e00ff */
[----:B------:R-:W-:Y:S02]  /*58b0*/  SEL R15, R9, R26, !P4 ;  /* 0x0000001a090f7207 */ /* 0x000fe40006000000 */
[----:B------:R-:W-:Y:S02]  /*58c0*/  PRMT R8, R10, 0x7610, R8 ;  /* 0x000076100a087816 */ /* 0x000fe40000000008 */
[----:B------:R-:W-:-:S07]  /*58d0*/  SEL R26, R26, R9, !P4 ;  /* 0x000000091a1a7207 */ /* 0x000fce0006000000 */
.L_x_105:
[----:B------:R-:W-:Y:S01]  /*58e0*/  LOP3.LUT P0, RZ, R8, 0xff, RZ, 0xc0, !PT ;  /* 0x000000ff08ff7812 */ /* 0x000fe2000780c0ff */
[----:B------:R-:W-:-:S12]  /*58f0*/  IMAD.MOV.U32 R71, RZ, RZ, R26 ;  /* 0x000000ffff477224 */ /* 0x000fd800078e001a */
[----:B------:R-:W-:Y:S05]  /*5900*/  @P0 BRA `(.L_x_108) ;  /* 0xffffffbc00480947 */ /* 0x000fea000383ffff */
[----:B------:R-:W-:Y:S05]  /*5910*/  EXIT ;  /* 0x000000000000794d */ /* 0x000fea0003800000 */
.L_x_8:
[----:B0-----:R-:W-:Y:S01]  /*5920*/  ULDC.64 UR4, c[0x0][0x650] ;  /* 0x0001940000047ab9 */ /* 0x001fe20000000a00 */
        /* <DEDUP_REMOVED lines=25> */
.L_x_110:
[----:B------:R-:W0:Y:S01]  /*5ac0*/  LDC.64 R28, c[0x0][0x640] ;  /* 0x00019000ff1c7b82 */ /* 0x000e220000000a00 */
[-CC-:B------:R-:W-:Y:S01]  /*5ad0*/  SHF.R.U64 R21, R16, R6.reuse, R17.reuse ;  /* 0x0000000610157219 */ /* 0x180fe20000001211 */
[----:B------:R-:W-:Y:S01]  /*5ae0*/  IMAD.MOV.U32 R31, RZ, RZ, 0x1 ;  /* 0x00000001ff1f7424 */ /* 0x000fe200078e00ff */
[----:B------:R-:W-:Y:S02]  /*5af0*/  SHF.R.U32.HI R3, RZ, R6, R17 ;  /* 0x00000006ff037219 */ /* 0x000fe40000011611 */
[----:B------:R-:W-:-:S03]  /*5b00*/  IADD3 R15, P0, RZ, -R21, RZ ;  /* 0x80000015ff0f7210 */ /* 0x000fc60007f1e0ff */
[----:B------:R-:W1:Y:S02]  /*5b10*/  LDC R14, c[0x0][0x618] ;  /* 0x00018600ff0e7b82 */ /* 0x000e640000000800 */
[----:B------:R-:W-:Y:S02]  /*5b20*/  IMAD.X R3, RZ, RZ, ~R3, P0 ;  /* 0x000000ffff037224 */ /* 0x000fe400000e0e03 */
[----:B------:R-:W-:-:S04]  /*5b30*/  IMAD.WIDE.U32 R12, R15, R22, R4 ;  /* 0x000000160f0c7225 */ /* 0x000fc800078e0004 */
[----:B------:R-:W2:Y:S01]  /*5b40*/  LDC R16, c[0x0][0x608] ;  /* 0x00018200ff107b82 */ /* 0x000ea20000000800 */
[----:B------:R-:W-:-:S04]  /*5b50*/  IMAD R6, R3, R22, RZ ;  /* 0x0000001603067224 */ /* 0x000fc800078e02ff */
[----:B------:R-:W-:-:S03]  /*5b60*/  IMAD R3, R15, R23, R6 ;  /* 0x000000170f037224 */ /* 0x000fc600078e0206 */
[----:B------:R-:W3:Y:S01]  /*5b70*/  LDC R26, c[0x0][0x658] ;  /* 0x00019600ff1a7b82 */ /* 0x000ee20000000800 */
[----:B------:R-:W-:Y:S01]  /*5b80*/  IMAD.IADD R3, R13, 0x1, R3 ;  /* 0x000000010d037824 */ /* 0x000fe200078e0203 */
[----:B0-----:R-:W-:Y:S01]  /*5b90*/  ISETP.NE.U32.AND P0, PT, R28, RZ, PT ;  /* 0x000000ff1c00720c */ /* 0x001fe20003f05070 */
[----:B------:R-:W-:-:S03]  /*5ba0*/  IMAD.MOV.U32 R13, RZ, RZ, -0x1 ;  /* 0xffffffffff0d7424 */ /* 0x000fc600078e00ff */
        /* <DEDUP_REMOVED lines=25> */
.L_x_111:
[----:B-1----:R-:W-:Y:S01]  /*5d40*/  SHF.R.U64 R6, R12, R25, R13 ;  /* 0x000000190c067219 */ /* 0x002fe2000000120d */
[----:B0-----:R-:W-:Y:S01]  /*5d50*/  VIADD R13, R24, 0xffffffff ;  /* 0xffffffff180d7836 */ /* 0x001fe20000000000 */
[----:B------:R-:W-:Y:S01]  /*5d60*/  SHF.L.U32 R9, R31, R26, RZ ;  /* 0x0000001a1f097219 */ /* 0x000fe200000006ff */
[----:B------:R-:W-:Y:S01]  /*5d70*/  @P4 IMAD R10, R11, R20, R8 ;  /* 0x000000140b0a4224 */ /* 0x000fe200078e0208 */
[----:B------:R-:W-:Y:S01]  /*5d80*/  LOP3.LUT R3, R22, R33, RZ, 0xc0, !PT ;  /* 0x0000002116037212 */ /* 0x000fe200078ec0ff */
[----:B------:R-:W-:Y:S01]  /*5d90*/  IMAD.MOV R12, RZ, RZ, -R6 ;  /* 0x000000ffff0c7224 */ /* 0x000fe200078e0a06 */
[----:B------:R-:W-:Y:S01]  /*5da0*/  LOP3.LUT R18, R18, R13, RZ, 0xc0, !PT ;  /* 0x0000000d12127212 */ /* 0x000fe200078ec0ff */
[----:B------:R-:W-:Y:S02]  /*5db0*/  IMAD.MOV.U32 R8, RZ, RZ, 0x1 ;  /* 0x00000001ff087424 */ /* 0x000fe400078e00ff */
[----:B------:R-:W-:Y:S02]  /*5dc0*/  IMAD R9, R9, R6, R3 ;  /* 0x0000000609097224 */ /* 0x000fe400078e0203 */
[----:B--2---:R-:W-:-:S02]  /*5dd0*/  IMAD R3, R12, R27, R23 ;  /* 0x0000001b0c037224 */ /* 0x004fc400078e0217 */
[----:B---3--:R-:W-:Y:S02]  /*5de0*/  IMAD R6, R9, R30, R10 ;  /* 0x0000001e09067224 */ /* 0x008fe400078e020a */
[----:B------:R-:W-:Y:S01]  /*5df0*/  IMAD R9, R3, R24, R18 ;  /* 0x0000001803097224 */ /* 0x000fe200078e0212 */
[----:B------:R-:W-:Y:S01]  /*5e00*/  PRMT R3, R8, 0x7610, R3 ;  /* 0x0000761008037816 */ /* 0x000fe20000000003 */
[----:B------:R-:W-:-:S03]  /*5e10*/  IMAD.MOV.U32 R16, RZ, RZ, R21 ;  /* 0x000000ffff107224 */ /* 0x000fc600078e0015 */
[----:B------:R-:W-:Y:S02]  /*5e20*/  SEL R13, R9, R6, !P4 ;  /* 0x00000006090d7207 */ /* 0x000fe40006000000 */
[----:B------:R-:W-:-:S07]  /*5e30*/  SEL R6, R6, R9, !P4 ;  /* 0x0000000906067207 */ /* 0x000fce0006000000 */
.L_x_109:
[----:B------:R-:W-:-:S08]  /*5e40*/  NOP ;  /* 0x0000000000007918 */ /* 0x000fd00000000000 */
[----:B------:R-:W0:-:S00]  /*5e50*/  USETMAXREG.DEALLOC.CTAPOOL 0x28 ;  /* 0x00000028000079c8 */ /* 0x000e0000080e0500 */
[----:B0-----:R-:W-:-:S13]  /*5e60*/  ISETP.NE.AND P0, PT, R7, RZ, PT ;  /* 0x000000ff0700720c */ /* 0x001fda0003f05270 */
[----:B------:R-:W-:Y:S05]  /*5e70*/  @P0 EXIT ;  /* 0x000000000000094d */ /* 0x000fea0003800000 */
[----:B------:R-:W-:Y:S01]  /*5e80*/  LOP3.LUT P0, RZ, R3, 0xff, RZ, 0xc0, !PT ;  /* 0x000000ff03ff7812 */ /* 0x000fe2000780c0ff */
[----:B------:R-:W-:Y:S02]  /*5e90*/  IMAD.MOV.U32 R3, RZ, RZ, 0x1 ;  /* 0x00000001ff037424 */ /* 0x000fe400078e00ff */
[----:B------:R-:W-:-:S10]  /*5ea0*/  IMAD.MOV.U32 R12, RZ, RZ, RZ ;  /* 0x000000ffff0c7224 */ /* 0x000fd400078e00ff */
[----:B------:R-:W-:Y:S05]  /*5eb0*/  @!P0 BRA `(.L_x_112) ;  /* 0x0000000c00908947 */ /* 0x000fea0003800000 */
[----:B------:R-:W0:Y:S01]  /*5ec0*/  LDC R3, c[0x0][0x28c] ;  /* 0x0000a300ff037b82 */ /* 0x000e220000000800 */
[----:B------:R-:W-:Y:S01]  /*5ed0*/  ULDC UR5, c[0x0][0x658] ;  /* 0x0001960000057ab9 */ /* 0x000fe20000000800 */
[----:B------:R-:W-:Y:S01]  /*5ee0*/  UMOV UR11, 0xffffffff ;  /* 0xffffffff000b7882 */ /* 0x000fe20000000000 */
[----:B------:R-:W-:Y:S01]  /*5ef0*/  UMOV UR17, 0x1 ;  /* 0x0000000100117882 */ /* 0x000fe20000000000 */
[----:B------:R-:W-:Y:S01]  /*5f00*/  USHF.L.U32 UR11, UR11, UR5, URZ ;  /* 0x000000050b0b7299 */ /* 0x000fe2000800063f */
[----:B------:R-:W-:Y:S01]  /*5f10*/  BSSY B0, `(.L_x_112) ;  /* 0x00000de000007945 */ /* 0x000fe20003800000 */
[----:B------:R-:W-:Y:S01]  /*5f20*/  ULDC UR9, c[0x0][0xc] ;  /* 0x0000030000097ab9 */ /* 0x000fe20000000800 */
[----:B------:R-:W-:Y:S01]  /*5f30*/  ULDC UR16, c[0x0][0x10] ;  /* 0x0000040000107ab9 */ /* 0x000fe20000000800 */
[----:B------:R-:W1:Y:S01]  /*5f40*/  S2UR UR8, SR_CgaCtaId ;  /* 0x00000000000879c3 */ /* 0x000e620000008800 */
[----:B------:R-:W-:Y:S01]  /*5f50*/  ULOP3.LUT UR13, URZ, UR11, URZ, 0x33, !UPT ;  /* 0x0000000b3f0d7292 */ /* 0x000fe2000f8e333f */
[----:B------:R-:W-:Y:S01]  /*5f60*/  IMAD.MOV.U32 R14, RZ, RZ, 0x1 ;  /* 0x00000001ff0e7424 */ /* 0x000fe200078e00ff */
[----:B------:R-:W-:Y:S01]  /*5f70*/  LOP3.LUT R15, R2, 0x2, RZ, 0xfc, !PT ;  /* 0x00000002020f7812 */ /* 0x000fe200078efcff */
[----:B------:R-:W-:Y:S01]  /*5f80*/  IMAD.MOV.U32 R12, RZ, RZ, RZ ;  /* 0x000000ffff0c7224 */ /* 0x000fe200078e00ff */
[----:B------:R-:W-:Y:S01]  /*5f90*/  ULDC UR4, c[0x0][0x600] ;  /* 0x0001800000047ab9 */ /* 0x000fe20000000800 */
[----:B------:R-:W-:Y:S01]  /*5fa0*/  UMOV UR20, 0x1111 ;  /* 0x0000111100147882 */ /* 0x000fe20000000000 */
[----:B------:R-:W-:-:S02]  /*5fb0*/  UIADD3 UR4, UR4, -0x1, URZ ;  /* 0xffffffff04047890 */ /* 0x000fc4000fffe03f */
[----:B------:R-:W-:Y:S01]  /*5fc0*/  USHF.L.U32 UR5, UR17, UR5, URZ ;  /* 0x0000000511057299 */ /* 0x000fe2000800063f */
[----:B------:R-:W-:Y:S01]  /*5fd0*/  ULDC.64 UR28, c[0x0][0x198] ;  /* 0x00006600001c7ab9 */ /* 0x000fe20000000a00 */
[----:B0-----:R-:W-:-:S05]  /*5fe0*/  VIADD R3, R3, 0x1f ;  /* 0x0000001f03037836 */ /* 0x001fca0000000000 */
[----:B------:R-:W-:Y:S01]  /*5ff0*/  SHF.R.S32.HI R8, RZ, 0x1f, R3 ;  /* 0x0000001fff087819 */ /* 0x000fe20000011403 */
[----:B-1----:R-:W-:-:S03]  /*6000*/  USHF.R.U32.HI UR27, URZ, 0x2, UR8 ;  /* 0x000000023f1b7899 */ /* 0x002fc60008011608 */
[----:B------:R-:W-:Y:S01]  /*6010*/  LEA.HI R8, R8, R3, RZ, 0x5 ;  /* 0x0000000308087211 */ /* 0x000fe200078f28ff */
[----:B------:R-:W-:Y:S01]  /*6020*/  ULOP3.LUT UR10, UR8, 0x3, URZ, 0xc0, !UPT ;  /* 0x00000003080a7892 */ /* 0x000fe2000f8ec03f */
[----:B------:R-:W-:Y:S01]  /*6030*/  IMAD.MOV.U32 R3, RZ, RZ, 0x1 ;  /* 0x00000001ff037424 */ /* 0x000fe200078e00ff */
[----:B------:R-:W-:Y:S01]  /*6040*/  USHF.L.U32 UR6, UR8, 0x4, URZ ;  /* 0x0000000408067899 */ /* 0x000fe2000800063f */
[----:B------:R-:W-:Y:S01]  /*6050*/  SHF.R.S32.HI R11, RZ, 0x5, R8 ;  /* 0x00000005ff0b7819 */ /* 0x000fe20000011408 */
[----:B------:R-:W-:Y:S02]  /*6060*/  USHF.L.U32 UR7, UR8, 0x9, URZ ;  /* 0x0000000908077899 */ /* 0x000fe4000800063f */
[----:B------:R-:W-:Y:S02]  /*6070*/  ULOP3.LUT UR8, UR8, 0xfffffffc, URZ, 0xc0, !UPT ;  /* 0xfffffffc08087892 */ /* 0x000fe4000f8ec03f */
[----:B------:R-:W-:Y:S01]  /*6080*/  UISETP.GT.U32.AND UP0, UPT, UR10, 0xffff, UPT ;  /* 0x0000ffff0a00788c */ /* 0x000fe2000bf04070 */
[----:B------:R-:W-:Y:S01]  /*6090*/  VIADD R10, R11, 0x1 ;  /* 0x000000010b0a7836 */ /* 0x000fe20000000000 */
[----:B------:R-:W-:-:S02]  /*60a0*/  ULOP3.LUT UR12, UR8, 0x1, URZ, 0xfc, !UPT ;  /* 0x00000001080c7892 */ /* 0x000fc4000f8efc3f */
[----:B------:R-:W-:Y:S02]  /*60b0*/  ULOP3.LUT UR14, UR8, 0x2, URZ, 0xfc, !UPT ;  /* 0x00000002080e7892 */ /* 0x000fe4000f8efc3f */
[----:B------:R-:W-:Y:S02]  /*60c0*/  USHF.L.U32 UR11, UR17, UR8, URZ ;  /* 0x00000008110b7299 */ /* 0x000fe4000800063f */
[----:B------:R-:W-:Y:S02]  /*60d0*/  ULOP3.LUT UR15, UR8, 0x3, URZ, 0xfc, !UPT ;  /* 0x00000003080f7892 */ /* 0x000fe4000f8efc3f */
[----:B------:R-:W-:Y:S02]  /*60e0*/  UIMAD.WIDE.U32 UR8, UR9, UR16, URZ ;  /* 0x00000010090872a5 */ /* 0x000fe4000f8e003f */
[----:B------:R-:W-:Y:S02]  /*60f0*/  USHF.L.U32 UR12, UR17, UR12, URZ ;  /* 0x0000000c110c7299 */ /* 0x000fe4000800063f */
[----:B------:R-:W-:-:S02]  /*6100*/  USHF.L.U32 UR14, UR17, UR14, URZ ;  /* 0x0000000e110e7299 */ /* 0x000fc4000800063f */
[----:B------:R-:W-:Y:S01]  /*6110*/  USEL UR10, UR10, 0xffff, !UP0 ;  /* 0x0000ffff0a0a7887 */ /* 0x000fe2000c000000 */
[----:B------:R-:W-:Y:S01]  /*6120*/  ULDC UR16, c[0x0][0x14] ;  /* 0x0000050000107ab9 */ /* 0x000fe20000000800 */
[----:B------:R-:W-:Y:S02]  /*6130*/  USHF.L.U32 UR15, UR17, UR15, URZ ;  /* 0x0000000f110f7299 */ /* 0x000fe4000800063f */
[----:B------:R-:W-:Y:S02]  /*6140*/  UIMAD.WIDE.U32 UR22, UR8, UR16, URZ ;  /* 0x00000010081672a5 */ /* 0x000fe4000f8e003f */
[----:B------:R-:W-:Y:S02]  /*6150*/  UIMAD UR8, UR9, UR16, URZ ;  /* 0x00000010090872a4 */ /* 0x000fe4000f8e023f */
[----:B------:R-:W-:Y:S02]  /*6160*/  ULOP3.LUT UR11, UR14, UR11, UR12, 0xfe, !UPT ;  /* 0x0000000b0e0b7292 */ /* 0x000fe4000f8efe0c */
[----:B------:R-:W-:-:S02]  /*6170*/  ULOP3.LUT UR10, UR10, 0xffff, URZ, 0xc0, !UPT ;  /* 0x0000ffff0a0a7892 */ /* 0x000fc4000f8ec03f */
[----:B------:R-:W-:Y:S02]  /*6180*/  ULOP3.LUT UR6, UR6, 0x30, URZ, 0xc0, !UPT ;  /* 0x0000003006067892 */ /* 0x000fe4000f8ec03f */
[----:B------:R-:W-:Y:S02]  /*6190*/  ULOP3.LUT UR7, UR7, 0x600, URZ, 0xc0, !UPT ;  /* 0x0000060007077892 */ /* 0x000fe4000f8ec03f */
[----:B------:R-:W-:Y:S02]  /*61a0*/  UIADD3 UR14, UR23, UR8, URZ ;  /* 0x00000008170e7290 */ /* 0x000fe4000fffe03f */
[----:B------:R-:W-:Y:S02]  /*61b0*/  ULOP3.LUT UR15, UR11, UR15, URZ, 0xfc, !UPT ;  /* 0x0000000f0b0f7292 */ /* 0x000fe4000f8efc3f */
[----:B------:R-:W-:-:S12]  /*61c0*/  USHF.L.U32 UR20, UR20, UR10, URZ ;  /* 0x0000000a14147299 */ /* 0x000fd8000800063f */
.L_x_123:
[----:B------:R-:W-:-:S03]  /*61d0*/  UMOV UR8, 0xffffffff ;  /* 0xffffffff00087882 */ /* 0x000fc60000000000 */
[----:B------:R-:W-:Y:S05]  /*61e0*/  BRA.DIV UR8, `(.L_x_113) ;  /* 0x0000002208587947 */ /* 0x000fea000b800000 */
[----:B------:R-:W-:-:S13]  /*61f0*/  ELECT P0, URZ, PT ;  /* 0x00000000003f782f */ /* 0x000fda0003800000 */
.L_x_167:
[----:B------:R-:W0:Y:S01]  /*6200*/  LDC R7, c[0x0][0x28c] ;  /* 0x0000a300ff077b82 */ /* 0x000e220000000800 */
[----:B------:R-:W-:Y:S01]  /*6210*/  BSSY B1, `(.L_x_114) ;  /* 0x000003b000017945 */ /* 0x000fe20003800000 */
[----:B0-----:R-:W-:-:S13]  /*6220*/  ISETP.LT.OR P0, PT, R7, 0x1, !P0 ;  /* 0x000000010700780c */ /* 0x001fda0004701670 */
[----:B------:R-:W-:Y:S05]  /*6230*/  @P0 BRA `(.L_x_115) ;  /* 0x0000000000e00947 */ /* 0x000fea0003800000 */
[----:B------:R-:W-:Y:S01]  /*6240*/  LEA R9, R6, UR27, 0x2 ;  /* 0x0000001b06097c11 */ /* 0x000fe2000f8e10ff */
[----:B------:R-:W-:Y:S01]  /*6250*/  IMAD.MOV.U32 R21, RZ, RZ, RZ ;  /* 0x000000ffff157224 */ /* 0x000fe200078e00ff */
[----:B------:R-:W-:Y:S01]  /*6260*/  LEA R17, R13, UR6, 0x6 ;  /* 0x000000060d117c11 */ /* 0x000fe2000f8e30ff */
[----:B------:R-:W-:Y:S02]  /*6270*/  IMAD.MOV.U32 R6, RZ, RZ, R10 ;  /* 0x000000ffff067224 */ /* 0x000fe400078e000a */
[----:B------:R-:W-:Y:S02]  /*6280*/  IMAD.MOV.U32 R7, RZ, RZ, R3 ;  /* 0x000000ffff077224 */ /* 0x000fe400078e0003 */
[----:B------:R-:W-:Y:S02]  /*6290*/  IMAD.MOV.U32 R8, RZ, RZ, R12 ;  /* 0x000000ffff087224 */ /* 0x000fe400078e000c */
[----:B------:R-:W-:-:S07]  /*62a0*/  IMAD.SHL.U32 R19, R9, 0x20, RZ ;  /* 0x0000002009137824 */ /* 0x000fce00078e00ff */
.L_x_118:
[----:B------:R-:W0:Y:S01]  /*62b0*/  S2R R18, SR_CgaCtaId ;  /* 0x0000000000127919 */ /* 0x000e220000008800 */
[----:B------:R-:W-:Y:S02]  /*62c0*/  MOV R9, 0x400 ;  /* 0x0000040000097802 */ /* 0x000fe40000000f00 */
[----:B------:R-:W-:-:S13]  /*62d0*/  LOP3.LUT P1, RZ, R0, 0x7f, RZ, 0xc0, !PT ;  /* 0x0000007f00ff7812 */ /* 0x000fda000782c0ff */
[----:B------:R-:W1:Y:S01]  /*62e0*/  @!P1 LDC R13, c[0x0][0x500] ;  /* 0x00014000ff0d9b82 */ /* 0x000e620000000800 */
[----:B0-----:R-:W-:Y:S02]  /*62f0*/  LEA R20, R18, R9, 0x18 ;  /* 0x0000000912147211 */ /* 0x001fe400078ec0ff */
[----:B------:R-:W-:-:S03]  /*6300*/  SHF.L.U32 R9, R7, 0x1f, RZ ;  /* 0x0000001f07097819 */ /* 0x000fc600000006ff */
[----:B------:R-:W-:-:S04]  /*6310*/  IMAD R18, R8, 0x8, R20 ;  /* 0x0000000808127824 */ /* 0x000fc800078e0214 */
[----:B------:R-:W0:Y:S02]  /*6320*/  SYNCS.PHASECHK.TRANS64.TRYWAIT P0, [R18+URZ+0x128], R9 ;  /* 0x00012809120075a7 */ /* 0x000e24000800017f */
[----:B01----:R-:W-:Y:S05]  /*6330*/  @!P0 BRA `(.L_x_116) ;  /* 0x0000002000248947 */ /* 0x003fea0003800000 */
.L_x_168:
[----:B0-----:R-:W-:Y:S01]  /*6340*/  PRMT R9, R15, 0x9910, RZ ;  /* 0x000099100f097816 */ /* 0x001fe200000000ff */
[----:B------:R0:W-:Y:S03]  /*6350*/  @!P1 SYNCS.ARRIVE.TRANS64 RZ, [R18+URZ], R13 ;  /* 0x0000000d12ff99a7 */ /* 0x0001e6000800003f */
[----:B------:R-:W-:-:S13]  /*6360*/  ISETP.NE.AND P0, PT, R9, 0x2, PT ;  /* 0x000000020900780c */ /* 0x000fda0003f05270 */
[----:B0-----:R-:W-:Y:S05]  /*6370*/  @P0 BRA `(.L_x_117) ;  /* 0x0000000000040947 */ /* 0x001fea0003800000 */
[----:B------:R-:W-:Y:S01]  /*6380*/  BPT.TRAP 0x1 ;  /* 0x000000040000795c */ /* 0x000fe20000300000 */
.L_x_117:
[----:B------:R-:W-:Y:S01]  /*6390*/  LEA R9, R8, UR27, 0x2 ;  /* 0x0000001b08097c11 */ /* 0x000fe2000f8e10ff */
[----:B------:R-:W-:Y:S01]  /*63a0*/  VIADD R6, R6, 0xffffffff ;  /* 0xffffffff06067836 */ /* 0x000fe20000000000 */
[----:B------:R-:W-:Y:S01]  /*63b0*/  R2UR UR11, R8 ;  /* 0x00000000080b72ca */ /* 0x000fe200000e0000 */
[----:B------:R-:W-:Y:S01]  /*63c0*/  UIADD3 UR16, UP0, UR28, 0xf0, URZ ;  /* 0x000000f01c107890 */ /* 0x000fe2000ff1e03f */
[----:B------:R-:W-:Y:S01]  /*63d0*/  R2UR UR24, R20 ;  /* 0x00000000141872ca */ /* 0x000fe200000e0000 */
[----:B------:R-:W-:Y:S01]  /*63e0*/  IMAD.U32 R9, R9, 0x400, R20 ;  /* 0x0000040009097824 */ /* 0x000fe200078e0014 */
[----:B------:R-:W-:Y:S01]  /*63f0*/  R2UR UR25, R19 ;  /* 0x00000000131972ca */ /* 0x000fe200000e0000 */
[----:B------:R-:W-:Y:S01]  /*6400*/  UIADD3 UR32, UP1, UR28, 0x1f0, URZ ;  /* 0x000001f01c207890 */ /* 0x000fe2000ff3e03f */
[----:B------:R-:W-:Y:S01]  /*6410*/  R2UR UR9, R18 ;  /* 0x00000000120972ca */ /* 0x000fe200000e0000 */
[----:B------:R-:W-:Y:S01]  /*6420*/  UIADD3.X UR17, URZ, UR29, URZ, UP0, !UPT ;  /* 0x0000001d3f117290 */ /* 0x000fe200087fe43f */
[----:B------:R-:W-:Y:S01]  /*6430*/  R2UR UR8, R9 ;  /* 0x00000000090872ca */ /* 0x000fe200000e0000 */
[----:B------:R-:W-:Y:S01]  /*6440*/  UPRMT UR21, URZ, 0x5410, UR20 ;  /* 0x000054103f157896 */ /* 0x000fe20008000014 */
[----:B------:R-:W-:Y:S01]  /*6450*/  R2UR UR10, R21 ;  /* 0x00000000150a72ca */ /* 0x000fe200000e0000 */
[----:B------:R-:W-:Y:S01]  /*6460*/  VIADD R8, R8, 0x1 ;  /* 0x0000000108087836 */ /* 0x000fe20000000000 */
[----:B------:R-:W-:Y:S01]  /*6470*/  R2UR UR12, R16 ;  /* 0x00000000100c72ca */ /* 0x000fe200000e0000 */
[----:B------:R-:W-:Y:S01]  /*6480*/  ULEA UR11, UR11, UR7, 0xb ;  /* 0x000000070b0b7291 */ /* 0x000fe2000f8e583f */
[----:B------:R-:W-:Y:S01]  /*6490*/  R2UR UR26, R17 ;  /* 0x00000000111a72ca */ /* 0x000fe200000e0000 */
[----:B------:R-:W-:Y:S01]  /*64a0*/  UPRMT UR30, URZ, 0x5410, UR15 ;  /* 0x000054103f1e7896 */ /* 0x000fe2000800000f */
[----:B------:R-:W-:Y:S01]  /*64b0*/  ISETP.GT.AND P1, PT, R6, 0x1, PT ;  /* 0x000000010600780c */ /* 0x000fe20003f24270 */
[----:B------:R-:W-:Y:S01]  /*64c0*/  UIADD3 UR24, UR24, 0x25300, UR11 ;  /* 0x0002530018187890 */ /* 0x000fe2000fffe00b */
[----:B------:R-:W-:Y:S01]  /*64d0*/  ISETP.NE.AND P0, PT, R8, 0x25, PT ;  /* 0x000000250800780c */ /* 0x000fe20003f05270 */
[----:B------:R-:W-:Y:S01]  /*64e0*/  UIADD3.X UR33, URZ, UR29, URZ, UP1, !UPT ;  /* 0x0000001d3f217290 */ /* 0x000fe20008ffe43f */
[----:B------:R-:W-:Y:S01]  /*64f0*/  VIADD R21, R21, 0x20 ;  /* 0x0000002015157836 */ /* 0x000fe20000000000 */
[----:B------:R-:W-:Y:S01]  /*6500*/  UIADD3 UR8, UR8, 0x300, URZ ;  /* 0x0000030008087890 */ /* 0x000fe2000fffe03f */
[----:B------:R-:W-:Y:S01]  /*6510*/  SEL R18, RZ, 0x1, P0 ;  /* 0x00000001ff127807 */ /* 0x000fe20000000000 */
[----:B------:R-:W-:Y:S01]  /*6520*/  UMOV UR18, 0x0 ;  /* 0x0000000000127882 */ /* 0x000fe20000000000 */
[----:B------:R-:W-:Y:S01]  /*6530*/  UMOV UR19, 0x10000000 ;  /* 0x1000000000137882 */ /* 0x000fe20000000000 */
[----:B------:R-:W-:Y:S01]  /*6540*/  UMOV UR11, UR25 ;  /* 0x00000019000b7c82 */ /* 0x000fe20008000000 */
[----:B------:R-:W-:-:S02]  /*6550*/  LOP3.LUT R7, R7, R18, RZ, 0x3c, !PT ;  /* 0x0000001207077212 */ /* 0x000fc400078e3cff */
[----:B------:R-:W-:Y:S02]  /*6560*/  SEL R8, R8, RZ, P0 ;  /* 0x000000ff08087207 */ /* 0x000fe40000000000 */
[----:B------:R0:W-:Y:S02]  /*6570*/  UTMALDG.3D.MULTICAST [UR8], [UR16], UR21, desc[UR18] ;  /* 0x00001208100073b4 */ /* 0x0001e40008011815 */
[----:B0-----:R-:W-:Y:S01]  /*6580*/  UMOV UR8, UR24 ;  /* 0x0000001800087c82 */ /* 0x001fe20008000000 */
[----:B------:R-:W-:Y:S02]  /*6590*/  UMOV UR11, UR26 ;  /* 0x0000001a000b7c82 */ /* 0x000fe40008000000 */
[----:B------:R0:W-:Y:S02]  /*65a0*/  UTMALDG.3D.MULTICAST [UR8], [UR32], UR30, desc[UR18] ;  /* 0x00001208200073b4 */ /* 0x0001e4000801181e */
[----:B0-----:R-:W-:Y:S05]  /*65b0*/  @P1 BRA `(.L_x_118) ;  /* 0xfffffffc003c1947 */ /* 0x001fea000383ffff */
.L_x_115:
[----:B------:R-:W-:Y:S05]  /*65c0*/  BSYNC B1 ;  /* 0x0000000000017941 */ /* 0x000fea0003800000 */
.L_x_114:
[----:B------:R-:W-:Y:S01]  /*65d0*/  LOP3.LUT P1, RZ, R14, 0xff, RZ, 0xc0, !PT ;  /* 0x000000ff0eff7812 */ /* 0x000fe2000782c0ff */
[C---:B------:R-:W-:Y:S01]  /*65e0*/  IMAD.IADD R13, R11.reuse, 0x1, R12 ;  /* 0x000000010b0d7824 */ /* 0x040fe200078e020c */
[----:B------:R-:W-:Y:S01]  /*65f0*/  ULDC.64 UR8, c[0x0][0x650] ;  /* 0x0001940000087ab9 */ /* 0x000fe20000000a00 */
[----:B------:R-:W-:Y:S01]  /*6600*/  ISETP.GE.U32.AND P2, PT, R11, 0x25, PT ;  /* 0x000000250b00780c */ /* 0x000fe20003f46070 */
[----:B------:R-:W-:Y:S01]  /*6610*/  BSSY B1, `(.L_x_119) ;  /* 0x000006b000017945 */ /* 0x000fe20003800000 */
[C---:B------:R-:W-:Y:S01]  /*6620*/  IMAD.WIDE.U32 R6, R13.reuse, -0x45306eb3, RZ ;  /* 0xbacf914d0d067825 */ /* 0x040fe200078e00ff */
[----:B------:R-:W-:Y:S02]  /*6630*/  ISETP.GT.U32.AND P0, PT, R13, 0x24, PT ;  /* 0x000000240d00780c */ /* 0x000fe40003f04070 */
[----:B------:R-:W-:Y:S01]  /*6640*/  PRMT R14, RZ, 0x7610, R14 ;  /* 0x00007610ff0e7816 */ /* 0x000fe2000000000e */
[----:B------:R-:W-:Y:S01]  /*6650*/  IMAD.MOV.U32 R16, RZ, RZ, -0x1 ;  /* 0xffffffffff107424 */ /* 0x000fe200078e00ff */
[----:B------:R-:W-:-:S03]  /*6660*/  ISETP.LT.U32.AND P0, PT, R11, 0x25, P0 ;  /* 0x000000250b00780c */ /* 0x000fc60000701070 */
[----:B------:R-:W0:Y:S01]  /*6670*/  @P1 S2R R9, SR_CgaCtaId ;  /* 0x0000000000091919 */ /* 0x000e220000008800 */
[----:B------:R-:W-:Y:S02]  /*6680*/  SEL R6, RZ, 0x1, !P0 ;  /* 0x00000001ff067807 */ /* 0x000fe40004000000 */
[----:B------:R-:W-:Y:S02]  /*6690*/  IADD3 R4, P0, R4, UR22, RZ ;  /* 0x0000001604047c10 */ /* 0x000fe4000ff1e0ff */
[----:B------:R-:W-:Y:S02]  /*66a0*/  @P1 MOV R8, 0x400 ;  /* 0x0000040000081802 */ /* 0x000fe40000000f00 */
[----:B------:R-:W-:Y:S02]  /*66b0*/  IADD3.X R5, R5, UR14, RZ, P0, !PT ;  /* 0x0000000e05057c10 */ /* 0x000fe400087fe4ff */
[----:B------:R-:W-:Y:S02]  /*66c0*/  ISETP.GE.U32.AND P0, PT, R4, UR8, PT ;  /* 0x0000000804007c0c */ /* 0x000fe4000bf06070 */
[----:B------:R-:W-:Y:S01]  /*66d0*/  LOP3.LUT R3, R3, R6, RZ, 0x3c, !PT ;  /* 0x0000000603037212 */ /* 0x000fe200078e3cff */
[----:B------:R-:W-:Y:S01]  /*66e0*/  IMAD.MOV.U32 R6, RZ, RZ, -0x1 ;  /* 0xffffffffff067424 */ /* 0x000fe200078e00ff */
[----:B------:R-:W-:-:S02]  /*66f0*/  ISETP.GE.U32.AND.EX P0, PT, R5, UR9, PT, P0 ;  /* 0x0000000905007c0c */ /* 0x000fc4000bf06100 */
[----:B0-----:R-:W-:Y:S01]  /*6700*/  @P1 LEA R8, R9, R8, 0x18 ;  /* 0x0000000809081211 */ /* 0x001fe200078ec0ff */
[----:B------:R-:W-:-:S03]  /*6710*/  IMAD.IADD R9, R13, 0x1, -R7 ;  /* 0x000000010d097824 */ /* 0x000fc600078e0a07 */
[----:B------:R0:W-:Y:S02]  /*6720*/  @P1 SYNCS.ARRIVE.TRANS64.A1T0 RZ, [R8+URZ+0x268], RZ ;  /* 0x000268ff08ff19a7 */ /* 0x0001e4000810003f */
[----:B------:R-:W-:Y:S02]  /*6730*/  LEA.HI R9, R9, R7, RZ, 0x1f ;  /* 0x0000000709097211 */ /* 0x000fe400078ff8ff */
[----:B------:R-:W-:Y:S02]  /*6740*/  PRMT R7, RZ, 0x7610, R7 ;  /* 0x00007610ff077816 */ /* 0x000fe40000000007 */
[----:B------:R-:W-:-:S04]  /*6750*/  SHF.R.U32.HI R12, RZ, 0x5, R9 ;  /* 0x00000005ff0c7819 */ /* 0x000fc80000011609 */
[----:B------:R-:W-:Y:S01]  /*6760*/  @P2 LOP3.LUT R3, R3, 0x1, R12, 0x78, !PT ;  /* 0x0000000103032812 */ /* 0x000fe200078e780c */
[----:B------:R-:W-:Y:S02]  /*6770*/  IMAD R12, R12, -0x25, R13 ;  /* 0xffffffdb0c0c7824 */ /* 0x000fe400078e020d */
[----:B------:R-:W-:Y:S01]  /*6780*/  IMAD.MOV.U32 R13, RZ, RZ, -0x1 ;  /* 0xffffffffff0d7424 */ /* 0x000fe200078e00ff */
[----:B0-----:R-:W-:Y:S06]  /*6790*/  @P0 BRA `(.L_x_120) ;  /* 0x0000000400480947 */ /* 0x001fec0003800000 */
[----:B------:R-:W0:Y:S01]  /*67a0*/  S2R R17, SR_CTAID.X ;  /* 0x0000000000117919 */ /* 0x000e220000002500 */
[----:B------:R-:W-:Y:S01]  /*67b0*/  ULDC.64 UR8, c[0x0][0x628] ;  /* 0x00018a0000087ab9 */ /* 0x000fe20000000a00 */
[----:B------:R-:W1:Y:S01]  /*67c0*/  LDC R18, c[0x0][0x144] ;  /* 0x00005100ff127b82 */ /* 0x000e620000000800 */
[----:B------:R-:W-:Y:S01]  /*67d0*/  ISETP.NE.U32.AND P0, PT, RZ, UR8, PT ;  /* 0x00000008ff007c0c */ /* 0x000fe2000bf05070 */
[----:B------:R-:W2:Y:S01]  /*67e0*/  S2R R13, SR_CTAID.Y ;  /* 0x00000000000d7919 */ /* 0x000ea20000002600 */
[----:B------:R-:W-:Y:S01]  /*67f0*/  ULDC UR10, c[0x0][0x150] ;  /* 0x00005400000a7ab9 */ /* 0x000fe20000000800 */
[----:B------:R-:W-:Y:S01]  /*6800*/  ULDC UR11, c[0x0][0x630] ;  /* 0x00018c00000b7ab9 */ /* 0x000fe20000000800 */
[----:B------:R-:W-:Y:S01]  /*6810*/  ISETP.NE.AND.EX P0, PT, RZ, UR9, PT, P0 ;  /* 0x00000009ff007c0c */ /* 0x000fe2000bf05300 */
[----:B------:R-:W-:Y:S01]  /*6820*/  IMAD.MOV.U32 R6, RZ, RZ, R4 ;  /* 0x000000ffff067224 */ /* 0x000fe200078e0004 */
[----:B0-----:R-:W-:-:S05]  /*6830*/  I2FP.F32.U32 R7, R17 ;  /* 0x0000001100077245 */ /* 0x001fca0000201000 */
[----:B------:R-:W-:Y:S01]  /*6840*/  FMUL R20, R7, UR10 ;  /* 0x0000000a07147c20 */ /* 0x000fe20008400000 */
[----:B------:R-:W-:-:S05]  /*6850*/  IMAD.MOV.U32 R7, RZ, RZ, R5 ;  /* 0x000000ffff077224 */ /* 0x000fca00078e0005 */
[----:B--2---:R-:W-:Y:S05]  /*6860*/  @!P0 BRA `(.L_x_121) ;  /* 0x0000000000288947 */ /* 0x004fea0003800000 */
[----:B------:R-:W-:Y:S02]  /*6870*/  ULDC UR10, c[0x0][0x634] ;  /* 0x00018d00000a7ab9 */ /* 0x000fe40000000800 */
[----:B------:R-:W-:-:S05]  /*6880*/  IADD3 R7, P0, R4, UR10, RZ ;  /* 0x0000000a04077c10 */ /* 0x000fca000ff1e0ff */
[----:B------:R-:W-:-:S04]  /*6890*/  IMAD.X R19, RZ, RZ, R5, P0 ;  /* 0x000000ffff137224 */ /* 0x000fc800000e0605 */
[----:B------:R-:W-:-:S04]  /*68a0*/  IMAD.WIDE.U32 R8, R19, UR8, RZ ;  /* 0x0000000813087c25 */ /* 0x000fc8000f8e00ff */
[----:B------:R-:W-:-:S04]  /*68b0*/  IMAD.WIDE.U32 R8, P0, R7, UR9, R8 ;  /* 0x0000000907087c25 */ /* 0x000fc8000f800008 */
[----:B------:R-:W-:-:S04]  /*68c0*/  IMAD.WIDE.U32 R6, R7, UR8, RZ ;  /* 0x0000000807067c25 */ /* 0x000fc8000f8e00ff */
[----:B------:R-:W-:Y:S01]  /*68d0*/  IMAD.MOV.U32 R6, RZ, RZ, R9 ;  /* 0x000000ffff067224 */ /* 0x000fe200078e0009 */
[----:B------:R-:W-:Y:S01]  /*68e0*/  IADD3 RZ, P1, R7, R8, RZ ;  /* 0x0000000807ff7210 */ /* 0x000fe20007f3e0ff */
[----:B------:R-:W-:-:S04]  /*68f0*/  IMAD.X R7, RZ, RZ, RZ, P0 ;  /* 0x000000ffff077224 */ /* 0x000fc800000e06ff */
[----:B------:R-:W-:-:S08]  /*6900*/  IMAD.WIDE.U32.X R6, R19, UR9, R6, P1 ;  /* 0x0000000913067c25 */ /* 0x000fd000088e0406 */
.L_x_121:
[--C-:B------:R-:W-:Y:S01]  /*6910*/  SHF.R.U64 R16, R6, UR11, R7.reuse ;  /* 0x0000000b06107c19 */ /* 0x100fe20008001207 */
[----:B------:R-:W0:Y:S01]  /*6920*/  F2I.U32.TRUNC.NTZ R20, R20 ;  /* 0x0000001400147305 */ /* 0x000e22000020f000 */
[----:B------:R-:W-:Y:S01]  /*6930*/  SHF.R.U32.HI R6, RZ, UR11, R7 ;  /* 0x0000000bff067c19 */ /* 0x000fe20008011607 */
[----:B------:R-:W-:Y:S01]  /*6940*/  ULDC.64 UR8, c[0x0][0x620] ;  /* 0x0001880000087ab9 */ /* 0x000fe20000000a00 */
[----:B------:R-:W-:Y:S01]  /*6950*/  IADD3 R9, P0, RZ, -R16, RZ ;  /* 0x80000010ff097210 */ /* 0x000fe20007f1e0ff */
[----:B------:R-:W-:-:S04]  /*6960*/  ULDC.64 UR10, c[0x0][0x640] ;  /* 0x00019000000a7ab9 */ /* 0x000fc80000000a00 */
[----:B------:R-:W-:Y:S01]  /*6970*/  IMAD.X R6, RZ, RZ, ~R6, P0 ;  /* 0x000000ffff067224 */ /* 0x000fe200000e0e06 */
[----:B------:R-:W-:-:S03]  /*6980*/  ISETP.NE.U32.AND P0, PT, RZ, UR10, PT ;  /* 0x0000000aff007c0c */ /* 0x000fc6000bf05070 */
[----:B------:R-:W-:Y:S01]  /*6990*/  IMAD R8, R6, UR8, RZ ;  /* 0x0000000806087c24 */ /* 0x000fe2000f8e02ff */
[----:B------:R-:W-:Y:S01]  /*69a0*/  ISETP.NE.AND.EX P0, PT, RZ, UR11, PT, P0 ;  /* 0x0000000bff007c0c */ /* 0x000fe2000bf05300 */
[----:B------:R-:W-:Y:S01]  /*69b0*/  IMAD.WIDE.U32 R6, R9, UR8, R4 ;  /* 0x0000000809067c25 */ /* 0x000fe2000f8e0004 */
[----:B------:R-:W-:-:S03]  /*69c0*/  ULDC UR8, c[0x0][0x618] ;  /* 0x0001860000087ab9 */ /* 0x000fc60000000800 */
[----:B------:R-:W-:Y:S01]  /*69d0*/  IMAD R9, R9, UR9, R8 ;  /* 0x0000000909097c24 */ /* 0x000fe2000f8e0208 */
[----:B------:R-:W-:Y:S01]  /*69e0*/  ULDC UR9, c[0x0][0x154] ;  /* 0x0000550000097ab9 */ /* 0x000fe20000000800 */
[----:B0-----:R-:W-:Y:S02]  /*69f0*/  IMAD.MOV R8, RZ, RZ, -R20 ;  /* 0x000000ffff087224 */ /* 0x001fe400078e0a14 */
[----:B------:R-:W-:Y:S01]  /*6a00*/  IMAD.IADD R7, R7, 0x1, R9 ;  /* 0x0000000107077824 */ /* 0x000fe200078e0209 */
[----:B------:R-:W0:Y:S01]  /*6a10*/  LDC R20, c[0x0][0x148] ;  /* 0x00005200ff147b82 */ /* 0x000e220000000800 */
[----:B-1----:R-:W-:Y:S01]  /*6a20*/  IMAD R17, R18, R8, R17 ;  /* 0x0000000812117224 */ /* 0x002fe200078e0211 */
[----:B------:R-:W-:Y:S02]  /*6a30*/  I2FP.F32.U32 R8, R13 ;  /* 0x0000000d00087245 */ /* 0x000fe40000201000 */
[--C-:B------:R-:W-:Y:S02]  /*6a40*/  SHF.R.U64 R18, R6, UR8, R7.reuse ;  /* 0x0000000806127c19 */ /* 0x100fe40008001207 */
[----:B------:R-:W-:Y:S01]  /*6a50*/  SHF.R.U32.HI R7, RZ, UR8, R7 ;  /* 0x00000008ff077c19 */ /* 0x000fe20008011607 */
[----:B------:R-:W-:Y:S01]  /*6a60*/  FMUL R8, R8, UR9 ;  /* 0x0000000908087c20 */ /* 0x000fe20008400000 */
[----:B------:R-:W-:-:S02]  /*6a70*/  ULDC UR8, c[0x0][0x608] ;  /* 0x0001820000087ab9 */ /* 0x000fc40000000800 */
[--C-:B------:R-:W-:Y:S01]  /*6a80*/  SHF.R.U64 R22, R18, UR8, R7.reuse ;  /* 0x0000000812167c19 */ /* 0x100fe20008001207 */
[----:B------:R1:W2:Y:S01]  /*6a90*/  F2I.U32.TRUNC.NTZ R23, R8 ;  /* 0x0000000800177305 */ /* 0x0002a2000020f000 */
[----:B------:R-:W-:Y:S01]  /*6aa0*/  SHF.R.U32.HI R7, RZ, UR8, R7 ;  /* 0x00000008ff077c19 */ /* 0x000fe20008011607 */
[----:B------:R-:W-:-:S03]  /*6ab0*/  ULDC UR8, c[0x0][0x658] ;  /* 0x0001960000087ab9 */ /* 0x000fc60000000800 */
[--C-:B------:R-:W-:Y:S02]  /*6ac0*/  SHF.R.U64 R19, R22, UR8, R7.reuse ;  /* 0x0000000816137c19 */ /* 0x100fe40008001207 */
[----:B------:R-:W-:-:S03]  /*6ad0*/  SHF.R.U32.HI R21, RZ, UR8, R7 ;  /* 0x00000008ff157c19 */ /* 0x000fc60008011607 */
[----:B------:R-:W-:Y:S02]  /*6ae0*/  IMAD.MOV.U32 R6, RZ, RZ, R19 ;  /* 0x000000ffff067224 */ /* 0x000fe400078e0013 */
[----:B------:R-:W-:Y:S01]  /*6af0*/  IMAD.MOV.U32 R7, RZ, RZ, R21 ;  /* 0x000000ffff077224 */ /* 0x000fe200078e0015 */
[----:B-1----:R-:W-:Y:S06]  /*6b00*/  @!P0 BRA `(.L_x_122) ;  /* 0x0000000000288947 */ /* 0x002fec0003800000 */
        /* <DEDUP_REMOVED lines=10> */
.L_x_122:
[----:B------:R-:W-:Y:S01]  /*6bb0*/  ULDC UR8, c[0x0][0x648] ;  /* 0x0001920000087ab9 */ /* 0x000fe20000000800 */
[----:B--2---:R-:W-:Y:S01]  /*6bc0*/  IMAD.MOV R23, RZ, RZ, -R23 ;  /* 0x000000ffff177224 */ /* 0x004fe200078e0a17 */
[----:B------:R-:W-:Y:S01]  /*6bd0*/  SHF.R.U64 R7, R6, UR8, R7 ;  /* 0x0000000806077c19 */ /* 0x000fe20008001207 */
[----:B------:R-:W-:Y:S01]  /*6be0*/  ULDC UR8, c[0x0][0x638] ;  /* 0x00018e0000087ab9 */ /* 0x000fe20000000800 */
[----:B------:R-:W-:Y:S01]  /*6bf0*/  LOP3.LUT R6, R22, UR13, RZ, 0xc0, !PT ;  /* 0x0000000d16067c12 */ /* 0x000fe2000f8ec0ff */
[----:B0-----:R-:W-:Y:S01]  /*6c00*/  @P4 IMAD R17, R20, R23, R13 ;  /* 0x0000001714114224 */ /* 0x001fe200078e020d */
[----:B------:R-:W-:Y:S01]  /*6c10*/  LOP3.LUT R18, R18, UR4, RZ, 0xc0, !PT ;  /* 0x0000000412127c12 */ /* 0x000fe2000f8ec0ff */
[----:B------:R-:W-:Y:S01]  /*6c20*/  IMAD.MOV R8, RZ, RZ, -R7 ;  /* 0x000000ffff087224 */ /* 0x000fe200078e0a07 */
[----:B------:R-:W-:Y:S01]  /*6c30*/  ULDC UR9, c[0x0][0x610] ;  /* 0x0001840000097ab9 */ /* 0x000fe20000000800 */
[----:B------:R-:W-:Y:S02]  /*6c40*/  IMAD R6, R7, UR5, R6 ;  /* 0x0000000507067c24 */ /* 0x000fe4000f8e0206 */
[----:B------:R-:W-:Y:S01]  /*6c50*/  IMAD R19, R8, UR8, R19 ;  /* 0x0000000808137c24 */ /* 0x000fe2000f8e0213 */
[----:B------:R-:W-:Y:S01]  /*6c60*/  ULDC UR8, c[0x0][0x600] ;  /* 0x0001800000087ab9 */ /* 0x000fe20000000800 */
[----:B------:R-:W-:-:S02]  /*6c70*/  IMAD R17, R6, UR9, R17 ;  /* 0x0000000906117c24 */ /* 0x000fc4000f8e0211 */
[----:B------:R-:W-:Y:S02]  /*6c80*/  IMAD R6, R19, UR8, R18 ;  /* 0x0000000813067c24 */ /* 0x000fe4000f8e0212 */
[----:B------:R-:W-:-:S03]  /*6c90*/  IMAD.MOV.U32 R7, RZ, RZ, 0x1 ;  /* 0x00000001ff077424 */ /* 0x000fc600078e00ff */
[----:B------:R-:W-:Y:S02]  /*6ca0*/  SEL R13, R6, R17, !P4 ;  /* 0x00000011060d7207 */ /* 0x000fe40006000000 */
[----:B------:R-:W-:-:S07]  /*6cb0*/  SEL R6, R17, R6, !P4 ;  /* 0x0000000611067207 */ /* 0x000fce0006000000 */
.L_x_120:
[----:B------:R-:W-:Y:S05]  /*6cc0*/  BSYNC B1 ;  /* 0x0000000000017941 */ /* 0x000fea0003800000 */
.L_x_119:
[----:B------:R-:W-:-:S13]  /*6cd0*/  LOP3.LUT P0, RZ, R7, 0xff, RZ, 0xc0, !PT ;  /* 0x000000ff07ff7812 */ /* 0x000fda000780c0ff */
[----:B------:R-:W-:Y:S05]  /*6ce0*/  @P0 BRA `(.L_x_123) ;  /* 0xfffffff400380947 */ /* 0x000fea000383ffff */
[----:B------:R-:W-:Y:S05]  /*6cf0*/  BSYNC B0 ;  /* 0x0000000000007941 */ /* 0x000fea0003800000 */
.L_x_112:
[----:B------:R-:W-:-:S03]  /*6d00*/  UMOV UR8, 0xffffffff ;  /* 0xffffffff00087882 */ /* 0x000fc60000000000 */
[----:B------:R-:W-:Y:S05]  /*6d10*/  BRA.DIV UR8, `(.L_x_124) ;  /* 0x0000001608c07947 */ /* 0x000fea000b800000 */
[----:B------:R-:W-:-:S13]  /*6d20*/  ELECT P0, URZ, PT ;  /* 0x00000000003f782f */ /* 0x000fda0003800000 */
.L_x_171:
[----:B------:R-:W-:Y:S04]  /*6d30*/  BSSY B0, `(.L_x_125) ;  /* 0x0000154000007945 */ /* 0x000fe80003800000 */
[----:B------:R-:W-:Y:S05]  /*6d40*/  @!P0 BRA `(.L_x_126) ;  /* 0x0000001400488947 */ /* 0x000fea0003800000 */
[----:B------:R-:W-:-:S04]  /*6d50*/  LOP3.LUT R2, R2, 0x2, RZ, 0xfc, !PT ;  /* 0x0000000202027812 */ /* 0x000fc800078efcff */
[----:B------:R-:W-:-:S13]  /*6d60*/  ISETP.NE.AND P0, PT, R2, 0x3, PT ;  /* 0x000000030200780c */ /* 0x000fda0003f05270 */
[----:B------:R-:W-:Y:S05]  /*6d70*/  @!P0 BRA `(.L_x_127) ;  /* 0x0000000000048947 */ /* 0x000fea0003800000 */
[----:B------:R-:W-:Y:S01]  /*6d80*/  BPT.TRAP 0x1 ;  /* 0x000000040000795c */ /* 0x000fe20000300000 */
.L_x_127:
[----:B------:R-:W0:Y:S01]  /*6d90*/  S2R R5, SR_CgaCtaId ;  /* 0x0000000000057919 */ /* 0x000e220000008800 */
[----:B------:R-:W-:Y:S02]  /*6da0*/  MOV R0, 0x400 ;  /* 0x0000040000007802 */ /* 0x000fe40000000f00 */
[----:B------:R-:W-:Y:S02]  /*6db0*/  SHF.L.U32 R2, R3, 0x1f, RZ ;  /* 0x0000001f03027819 */ /* 0x000fe400000006ff */
[----:B0-----:R-:W-:-:S05]  /*6dc0*/  LEA R5, R5, R0, 0x18 ;  /* 0x0000000005057211 */ /* 0x001fca00078ec0ff */
[----:B------:R-:W-:-:S04]  /*6dd0*/  VIADD R5, R5, 0x128 ;  /* 0x0000012805057836 */ /* 0x000fc80000000000 */
[C---:B------:R-:W-:Y:S02]  /*6de0*/  IMAD R7, R12.reuse, 0x8, R5 ;  /* 0x000000080c077824 */ /* 0x040fe400078e0205 */
[----:B------:R-:W-:Y:S02]  /*6df0*/  VIADD R12, R12, 0x1 ;  /* 0x000000010c0c7836 */ /* 0x000fe40000000000 */
[----:B------:R-:W0:Y:S03]  /*6e00*/  SYNCS.PHASECHK.TRANS64.TRYWAIT P0, [R7+URZ], R2 ;  /* 0x00000002070075a7 */ /* 0x000e26000800017f */
[----:B------:R-:W-:-:S04]  /*6e10*/  ISETP.NE.AND P1, PT, R12, 0x25, PT ;  /* 0x000000250c00780c */ /* 0x000fc80003f25270 */
[----:B------:R-:W-:Y:S02]  /*6e20*/  SEL R0, RZ, 0x1, P1 ;  /* 0x00000001ff007807 */ /* 0x000fe40000800000 */
[----:B------:R-:W-:Y:S02]  /*6e30*/  SEL R12, R12, RZ, P1 ;  /* 0x000000ff0c0c7207 */ /* 0x000fe40000800000 */
[----:B------:R-:W-:-:S03]  /*6e40*/  LOP3.LUT R9, R3, R0, RZ, 0x3c, !PT ;  /* 0x0000000003097212 */ /* 0x000fc600078e3cff */
[----:B------:R-:W-:Y:S01]  /*6e50*/  IMAD R6, R12, 0x8, R5 ;  /* 0x000000080c067824 */ /* 0x000fe200078e0205 */
[----:B------:R-:W-:Y:S01]  /*6e60*/  SHF.L.U32 R3, R9, 0x1f, RZ ;  /* 0x0000001f09037819 */ /* 0x000fe200000006ff */
[----:B0-----:R-:W-:Y:S06]  /*6e70*/  @!P0 BRA `(.L_x_128) ;  /* 0x0000001400888947 */ /* 0x001fec0003800000 */
.L_x_172:
[----:B------:R-:W1:Y:S01]  /*6e80*/  SYNCS.PHASECHK.TRANS64.TRYWAIT P0, [R6+URZ], R3 ;  /* 0x00000003060075a7 */ /* 0x000e62000800017f */
[----:B------:R-:W-:-:S05]  /*6e90*/  VIADD R0, R12, 0x1 ;  /* 0x000000010c007836 */ /* 0x000fca0000000000 */
[----:B------:R-:W-:-:S04]  /*6ea0*/  ISETP.NE.AND P1, PT, R0, 0x25, PT ;  /* 0x000000250000780c */ /* 0x000fc80003f25270 */
[----:B0-----:R-:W-:Y:S02]  /*6eb0*/  SEL R2, RZ, 0x1, P1 ;  /* 0x00000001ff027807 */ /* 0x001fe40000800000 */
[----:B------:R-:W-:Y:S02]  /*6ec0*/  SEL R0, R0, RZ, P1 ;  /* 0x000000ff00007207 */ /* 0x000fe40000800000 */
[----:B------:R-:W-:-:S03]  /*6ed0*/  LOP3.LUT R9, R9, R2, RZ, 0x3c, !PT ;  /* 0x0000000209097212 */ /* 0x000fc600078e3cff */
[----:B------:R-:W-:Y:S01]  /*6ee0*/  IMAD R7, R0, 0x8, R5 ;  /* 0x0000000800077824 */ /* 0x000fe200078e0205 */
[----:B------:R-:W-:Y:S01]  /*6ef0*/  SHF.L.U32 R4, R9, 0x1f, RZ ;  /* 0x0000001f09047819 */ /* 0x000fe200000006ff */
[----:B-1----:R-:W-:Y:S06]  /*6f00*/  @!P0 BRA `(.L_x_129) ;  /* 0x0000001400788947 */ /* 0x002fec0003800000 */
.L_x_173:
[----:B------:R-:W1:Y:S01]  /*6f10*/  SYNCS.PHASECHK.TRANS64.TRYWAIT P0, [R7+URZ], R4 ;  /* 0x00000004070075a7 */ /* 0x000e62000800017f */
[----:B------:R-:W-:-:S05]  /*6f20*/  VIADD R0, R0, 0x1 ;  /* 0x0000000100007836 */ /* 0x000fca0000000000 */
[----:B------:R-:W-:-:S04]  /*6f30*/  ISETP.NE.AND P1, PT, R0, 0x25, PT ;  /* 0x000000250000780c */ /* 0x000fc80003f25270 */
[----:B------:R-:W-:Y:S02]  /*6f40*/  SEL R2, RZ, 0x1, P1 ;  /* 0x00000001ff027807 */ /* 0x000fe40000800000 */
[----:B------:R-:W-:Y:S02]  /*6f50*/  SEL R0, R0, RZ, P1 ;  /* 0x000000ff00007207 */ /* 0x000fe40000800000 */
[----:B------:R-:W-:-:S03]  /*6f60*/  LOP3.LUT R9, R9, R2, RZ, 0x3c, !PT ;  /* 0x0000000209097212 */ /* 0x000fc600078e3cff */
[----:B0-----:R-:W-:Y:S01]  /*6f70*/  IMAD R6, R0, 0x8, R5 ;  /* 0x0000000800067824 */ /* 0x001fe200078e0205 */
[----:B------:R-:W-:Y:S01]  /*6f80*/  SHF.L.U32 R3, R9, 0x1f, RZ ;  /* 0x0000001f09037819 */ /* 0x000fe200000006ff */
[----:B-1----:R-:W-:Y:S06]  /*6f90*/  @!P0 BRA `(.L_x_130) ;  /* 0x0000001400688947 */ /* 0x002fec0003800000 */
.L_x_174:
        /* <DEDUP_REMOVED lines=9> */
.L_x_175:
        /* <DEDUP_REMOVED lines=9> */
.L_x_176:
        /* <DEDUP_REMOVED lines=9> */
.L_x_177:
        /* <DEDUP_REMOVED lines=9> */
.L_x_178:
        /* <DEDUP_REMOVED lines=9> */
.L_x_179:
        /* <DEDUP_REMOVED lines=9> */
.L_x_180:
        /* <DEDUP_REMOVED lines=9> */
.L_x_181:
        /* <DEDUP_REMOVED lines=9> */
.L_x_182:
        /* <DEDUP_REMOVED lines=9> */
.L_x_183:
        /* <DEDUP_REMOVED lines=9> */
.L_x_184:
        /* <DEDUP_REMOVED lines=9> */
.L_x_185:
        /* <DEDUP_REMOVED lines=9> */
.L_x_186:
        /* <DEDUP_REMOVED lines=9> */
.L_x_187:
        /* <DEDUP_REMOVED lines=9> */
.L_x_188:
        /* <DEDUP_REMOVED lines=9> */
.L_x_189:
        /* <DEDUP_REMOVED lines=9> */
.L_x_190:
        /* <DEDUP_REMOVED lines=9> */
.L_x_191:
        /* <DEDUP_REMOVED lines=9> */
.L_x_192:
        /* <DEDUP_REMOVED lines=9> */
.L_x_193:
        /* <DEDUP_REMOVED lines=9> */
.L_x_194:
        /* <DEDUP_REMOVED lines=9> */
.L_x_195:
        /* <DEDUP_REMOVED lines=9> */
.L_x_196:
        /* <DEDUP_REMOVED lines=9> */
.L_x_197:
        /* <DEDUP_REMOVED lines=9> */
.L_x_198:
        /* <DEDUP_REMOVED lines=9> */
.L_x_199:
        /* <DEDUP_REMOVED lines=9> */
.L_x_200:
        /* <DEDUP_REMOVED lines=9> */
.L_x_201:
        /* <DEDUP_REMOVED lines=9> */
.L_x_202:
        /* <DEDUP_REMOVED lines=9> */
.L_x_203:
        /* <DEDUP_REMOVED lines=9> */
.L_x_204:
        /* <DEDUP_REMOVED lines=9> */
.L_x_205:
        /* <DEDUP_REMOVED lines=9> */
.L_x_206:
[----:B------:R-:W1:Y:S01]  /*81a0*/  SYNCS.PHASECHK.TRANS64.TRYWAIT P0, [R6+URZ], R3 ;  /* 0x00000003060075a7 */ /* 0x000e62000800017f */
[----:B------:R-:W-:-:S05]  /*81b0*/  VIADD R0, R0, 0x1 ;  /* 0x0000000100007836 */ /* 0x000fca0000000000 */
[----:B------:R-:W-:-:S04]  /*81c0*/  ISETP.NE.AND P1, PT, R0, 0x25, PT ;  /* 0x000000250000780c */ /* 0x000fc80003f25270 */
[----:B------:R-:W-:Y:S02]  /*81d0*/  SEL R2, RZ, 0x1, P1 ;  /* 0x00000001ff027807 */ /* 0x000fe40000800000 */
[----:B------:R-:W-:Y:S02]  /*81e0*/  SEL R0, R0, RZ, P1 ;  /* 0x000000ff00007207 */ /* 0x000fe40000800000 */
[----:B------:R-:W-:Y:S01]  /*81f0*/  LOP3.LUT R2, R9, R2, RZ, 0x3c, !PT ;  /* 0x0000000209027212 */ /* 0x000fe200078e3cff */
[----:B-1----:R-:W-:Y:S06]  /*8200*/  @!P0 BRA `(.L_x_163) ;  /* 0x0000000c00608947 */ /* 0x002fec0003800000 */
.L_x_207:
[----:B------:R-:W-:Y:S01]  /*8210*/  IMAD R5, R0, 0x8, R5 ;  /* 0x0000000800057824 */ /* 0x000fe200078e0205 */
[----:B------:R-:W-:-:S07]  /*8220*/  SHF.L.U32 R0, R2, 0x1f, RZ ;  /* 0x0000001f02007819 */ /* 0x000fce00000006ff */
.L_x_164:
[----:B--2---:R2:W3:Y:S02]  /*8230*/  SYNCS.PHASECHK.TRANS64.TRYWAIT P0, [R5+URZ], R0 ;  /* 0x00000000050075a7 */ /* 0x0044e4000800017f */
[----:B---3--:R-:W-:Y:S05]  /*8240*/  @!P0 NANOSLEEP.SYNCS 0x989680 ;  /* 0x009896800000895d */ /* 0x008fea0003900000 */
[----:B------:R-:W3:Y:S02]  /*8250*/  @!P0 SYNCS.PHASECHK.TRANS64 P0, [R5+URZ], R0 ;  /* 0x00000000050085a7 */ /* 0x000ee4000800007f */
[----:B---3--:R-:W-:Y:S05]  /*8260*/  @!P0 BRA `(.L_x_164) ;  /* 0xfffffffc00f08947 */ /* 0x008fea000383ffff */
.L_x_126:
[----:B------:R-:W-:Y:S05]  /*8270*/  BSYNC B0 ;  /* 0x0000000000007941 */ /* 0x000fea0003800000 */
.L_x_125:
[----:B------:R-:W-:Y:S05]  /*8280*/  EXIT ;  /* 0x000000000000794d */ /* 0x000fea0003800000 */
.L_x_22:
[----:B-1----:R-:W-:-:S04]  /*8290*/  IMAD.U32 R9, RZ, RZ, UR6 ;  /* 0x00000006ff097e24 */ /* 0x002fc8000f8e00ff */
[----:B------:R1:W3:Y:S03]  /*82a0*/  SYNCS.PHASECHK.TRANS64.TRYWAIT P0, [R9+URZ], R8 ;  /* 0x00000008090075a7 */ /* 0x0002e6000800017f */
[----:B---3--:R-:W-:Y:S05]  /*82b0*/  @!P0 NANOSLEEP.SYNCS 0x989680 ;  /* 0x009896800000895d */ /* 0x008fea0003900000 */
[----:B------:R-:W3:Y:S02]  /*82c0*/  @!P0 SYNCS.PHASECHK.TRANS64 P0, [R9+URZ], R8 ;  /* 0x00000008090085a7 */ /* 0x000ee4000800007f */
[----:B---3--:R-:W-:Y:S05]  /*82d0*/  @!P0 BRA `(.L_x_22) ;  /* 0xfffffffc00ec8947 */ /* 0x008fea000383ffff */
[----:B------:R-:W-:Y:S05]  /*82e0*/  BRA `(.L_x_21) ;  /* 0xffffff9400e07947 */ /* 0x000fea000383ffff */
.L_x_28:
[----:B-1----:R-:W-:-:S04]  /*82f0*/  IMAD.U32 R11, RZ, RZ, UR12 ;  /* 0x0000000cff0b7e24 */ /* 0x002fc8000f8e00ff */
[----:B------:R1:W3:Y:S03]  /*8300*/  SYNCS.PHASECHK.TRANS64.TRYWAIT P0, [R11+URZ], R10 ;  /* 0x0000000a0b0075a7 */ /* 0x0002e6000800017f */
[----:B---3--:R-:W-:Y:S05]  /*8310*/  @!P0 NANOSLEEP.SYNCS 0x989680 ;  /* 0x009896800000895d */ /* 0x008fea0003900000 */
[----:B------:R-:W3:Y:S02]  /*8320*/  @!P0 SYNCS.PHASECHK.TRANS64 P0, [R11+URZ], R10 ;  /* 0x0000000a0b0085a7 */ /* 0x000ee4000800007f */
[----:B---3--:R-:W-:Y:S05]  /*8330*/  @!P0 BRA `(.L_x_28) ;  /* 0xfffffffc00ec8947 */ /* 0x008fea000383ffff */
[----:B------:R-:W-:Y:S05]  /*8340*/  BRA `(.L_x_27) ;  /* 0xffffff9c00547947 */ /* 0x000fea000383ffff */
.L_x_113:
[----:B------:R-:W-:Y:S01]  /*8350*/  BSSY B1, `(.L_x_165) ;  /* 0x0000006000017945 */ /* 0x000fe20003800000 */
[----:B------:R-:W-:-:S07]  /*8360*/  IMAD.MOV.U32 R7, RZ, RZ, -0x1 ;  /* 0xffffffffff077424 */ /* 0x000fce00078e00ff */
[----:B------:R-:W-:Y:S05]  /*8370*/  WARPSYNC.COLLECTIVE R7, `(.L_x_166) ;  /* 0x00000000070c7348 */ /* 0x000fea0003c00000 */
[----:B------:R-:W-:Y:S02]  /*8380*/  ELECT P0, UR62, PT ;  /* 0x00000000003e782f */ /* 0x000fe40003800000 */
[----:B------:R-:W-:Y:S01]  /*8390*/  MOV R7, UR62 ;  /* 0x0000003e00077c02 */ /* 0x000fe20008000f00 */
[----:B------:R-:W-:Y:S10]  /*83a0*/  ENDCOLLECTIVE ;  /* 0x000000000000791b */ /* 0x000ff40003800000 */
.L_x_166:
[----:B------:R-:W-:Y:S05]  /*83b0*/  BSYNC B1 ;  /* 0x0000000000017941 */ /* 0x000fea0003800000 */
.L_x_165:
[----:B------:R-:W-:Y:S05]  /*83c0*/  BRA `(.L_x_167) ;  /* 0xffffffdc008c7947 */ /* 0x000fea000383ffff */
.L_x_116:
[----:B0-----:R0:W1:Y:S02]  /*83d0*/  SYNCS.PHASECHK.TRANS64.TRYWAIT P0, [R18+URZ+0x128], R9 ;  /* 0x00012809120075a7 */ /* 0x001064000800017f */
[----:B-1----:R-:W-:Y:S05]  /*83e0*/  @!P0 NANOSLEEP.SYNCS 0x989680 ;  /* 0x009896800000895d */ /* 0x002fea0003900000 */
[----:B------:R-:W1:Y:S02]  /*83f0*/  @!P0 SYNCS.PHASECHK.TRANS64 P0, [R18+URZ+0x128], R9 ;  /* 0x00012809120085a7 */ /* 0x000e64000800007f */
[----:B-1----:R-:W-:Y:S05]  /*8400*/  @!P0 BRA `(.L_x_116) ;  /* 0xfffffffc00f08947 */ /* 0x002fea000383ffff */
[----:B------:R-:W-:Y:S05]  /*8410*/  BRA `(.L_x_168) ;  /* 0xffffffdc00c87947 */ /* 0x000fea000383ffff */
.L_x_124:
[----:B------:R-:W-:Y:S01]  /*8420*/  BSSY B0, `(.L_x_169) ;  /* 0x0000006000007945 */ /* 0x000fe20003800000 */
[----:B------:R-:W-:-:S07]  /*8430*/  IMAD.MOV.U32 R7, RZ, RZ, -0x1 ;  /* 0xffffffffff077424 */ /* 0x000fce00078e00ff */
[----:B------:R-:W-:Y:S05]  /*8440*/  WARPSYNC.COLLECTIVE R7, `(.L_x_170) ;  /* 0x00000000070c7348 */ /* 0x000fea0003c00000 */
[----:B------:R-:W-:Y:S02]  /*8450*/  ELECT P0, UR62, PT ;  /* 0x00000000003e782f */ /* 0x000fe40003800000 */
[----:B------:R-:W-:Y:S01]  /*8460*/  MOV R7, UR62 ;  /* 0x0000003e00077c02 */ /* 0x000fe20008000f00 */
[----:B------:R-:W-:Y:S10]  /*8470*/  ENDCOLLECTIVE ;  /* 0x000000000000791b */ /* 0x000ff40003800000 */
.L_x_170:
[----:B------:R-:W-:Y:S05]  /*8480*/  BSYNC B0 ;  /* 0x0000000000007941 */ /* 0x000fea0003800000 */
.L_x_169:
[----:B------:R-:W-:Y:S05]  /*8490*/  BRA `(.L_x_171) ;  /* 0xffffffe800247947 */ /* 0x000fea000383ffff */
.L_x_128:
[----:B0-----:R0:W1:Y:S02]  /*84a0*/  SYNCS.PHASECHK.TRANS64.TRYWAIT P0, [R7+URZ], R2 ;  /* 0x00000002070075a7 */ /* 0x001064000800017f */
[----:B-1----:R-:W-:Y:S05]  /*84b0*/  @!P0 NANOSLEEP.SYNCS 0x989680 ;  /* 0x009896800000895d */ /* 0x002fea0003900000 */
[----:B------:R-:W1:Y:S02]  /*84c0*/  @!P0 SYNCS.PHASECHK.TRANS64 P0, [R7+URZ], R2 ;  /* 0x00000002070085a7 */ /* 0x000e64000800007f */
[----:B-1----:R-:W-:Y:S05]  /*84d0*/  @!P0 BRA `(.L_x_128) ;  /* 0xfffffffc00f08947 */ /* 0x002fea000383ffff */
[----:B------:R-:W-:Y:S05]  /*84e0*/  BRA `(.L_x_172) ;  /* 0xffffffe800647947 */ /* 0x000fea000383ffff */
.L_x_129:
[----:B0-----:R0:W1:Y:S02]  /*84f0*/  SYNCS.PHASECHK.TRANS64.TRYWAIT P0, [R6+URZ], R3 ;  /* 0x00000003060075a7 */ /* 0x001064000800017f */
[----:B-1----:R-:W-:Y:S05]  /*8500*/  @!P0 NANOSLEEP.SYNCS 0x989680 ;  /* 0x009896800000895d */ /* 0x002fea0003900000 */
[----:B------:R-:W1:Y:S02]  /*8510*/  @!P0 SYNCS.PHASECHK.TRANS64 P0, [R6+URZ], R3 ;  /* 0x00000003060085a7 */ /* 0x000e64000800007f */
[----:B-1----:R-:W-:Y:S05]  /*8520*/  @!P0 BRA `(.L_x_129) ;  /* 0xfffffffc00f08947 */ /* 0x002fea000383ffff */
[----:B------:R-:W-:Y:S05]  /*8530*/  BRA `(.L_x_173) ;  /* 0xffffffe800747947 */ /* 0x000fea000383ffff */
.L_x_130:
[----:B0-----:R0:W1:Y:S02]  /*8540*/  SYNCS.PHASECHK.TRANS64.TRYWAIT P0, [R7+URZ], R4 ;  /* 0x00000004070075a7 */ /* 0x001064000800017f */
[----:B-1----:R-:W-:Y:S05]  /*8550*/  @!P0 NANOSLEEP.SYNCS 0x989680 ;  /* 0x009896800000895d */ /* 0x002fea0003900000 */
[----:B------:R-:W1:Y:S02]  /*8560*/  @!P0 SYNCS.PHASECHK.TRANS64 P0, [R7+URZ], R4 ;  /* 0x00000004070085a7 */ /* 0x000e64000800007f */
[----:B-1----:R-:W-:Y:S05]  /*8570*/  @!P0 BRA `(.L_x_130) ;  /* 0xfffffffc00f08947 */ /* 0x002fea000383ffff */
[----:B------:R-:W-:Y:S05]  /*8580*/  BRA `(.L_x_174) ;  /* 0xffffffe800847947 */ /* 0x000fea000383ffff */
.L_x_131:
[----:B0-----:R0:W1:Y:S02]  /*8590*/  SYNCS.PHASECHK.TRANS64.TRYWAIT P0, [R6+URZ], R3 ;  /* 0x00000003060075a7 */ /* 0x001064000800017f */
[----:B-1----:R-:W-:Y:S05]  /*85a0*/  @!P0 NANOSLEEP.SYNCS 0x989680 ;  /* 0x009896800000895d */ /* 0x002fea0003900000 */
[----:B------:R-:W1:Y:S02]  /*85b0*/  @!P0 SYNCS.PHASECHK.TRANS64 P0, [R6+URZ], R3 ;  /* 0x00000003060085a7 */ /* 0x000e64000800007f */
[----:B-1----:R-:W-:Y:S05]  /*85c0*/  @!P0 BRA `(.L_x_131) ;  /* 0xfffffffc00f08947 */ /* 0x002fea000383ffff */
[----:B------:R-:W-:Y:S05]  /*85d0*/  BRA `(.L_x_175) ;  /* 0xffffffe800947947 */ /* 0x000fea000383ffff */
.L_x_132:
[----:B0-----:R0:W1:Y:S02]  /*85e0*/  SYNCS.PHASECHK.TRANS64.TRYWAIT P0, [R7+URZ], R4 ;  /* 0x00000004070075a7 */ /* 0x001064000800017f */
[----:B-1----:R-:W-:Y:S05]  /*85f0*/  @!P0 NANOSLEEP.SYNCS 0x989680 ;  /* 0x009896800000895d */ /* 0x002fea0003900000 */
[----:B------:R-:W1:Y:S02]  /*8600*/  @!P0 SYNCS.PHASECHK.TRANS64 P0, [R7+URZ], R4 ;  /* 0x00000004070085a7 */ /* 0x000e64000800007f */
[----:B-1----:R-:W-:Y:S05]  /*8610*/  @!P0 BRA `(.L_x_132) ;  /* 0xfffffffc00f08947 */ /* 0x002fea000383ffff */
[----:B------:R-:W-:Y:S05]  /*8620*/  BRA `(.L_x_176) ;  /* 0xffffffe800a47947 */ /* 0x000fea000383ffff */
.L_x_133:
[----:B0-----:R0:W1:Y:S02]  /*8630*/  SYNCS.PHASECHK.TRANS64.TRYWAIT P0, [R6+URZ], R3 ;  /* 0x00000003060075a7 */ /* 0x001064000800017f */
[----:B-1----:R-:W-:Y:S05]  /*8640*/  @!P0 NANOSLEEP.SYNCS 0x989680 ;  /* 0x009896800000895d */ /* 0x002fea0003900000 */
[----:B------:R-:W1:Y:S02]  /*8650*/  @!P0 SYNCS.PHASECHK.TRANS64 P0, [R6+URZ], R3 ;  /* 0x00000003060085a7 */ /* 0x000e64000800007f */
[----:B-1----:R-:W-:Y:S05]  /*8660*/  @!P0 BRA `(.L_x_133) ;  /* 0xfffffffc00f08947 */ /* 0x002fea000383ffff */
[----:B------:R-:W-:Y:S05]  /*8670*/  BRA `(.L_x_177) ;  /* 0xffffffe800b47947 */ /* 0x000fea000383ffff */
.L_x_134:
[----:B0-----:R0:W1:Y:S02]  /*8680*/  SYNCS.PHASECHK.TRANS64.TRYWAIT P0, [R7+URZ], R4 ;  /* 0x00000004070075a7 */ /* 0x001064000800017f */
[----:B-1----:R-:W-:Y:S05]  /*8690*/  @!P0 NANOSLEEP.SYNCS 0x989680 ;  /* 0x009896800000895d */ /* 0x002fea0003900000 */
[----:B------:R-:W1:Y:S02]  /*86a0*/  @!P0 SYNCS.PHASECHK.TRANS64 P0, [R7+URZ], R4 ;  /* 0x00000004070085a7 */ /* 0x000e64000800007f */
[----:B-1----:R-:W-:Y:S05]  /*86b0*/  @!P0 BRA `(.L_x_134) ;  /* 0xfffffffc00f08947 */ /* 0x002fea000383ffff */
[----:B------:R-:W-:Y:S05]  /*86c0*/  BRA `(.L_x_178) ;  /* 0xffffffe800c47947 */ /* 0x000fea000383ffff */
.L_x_135:
[----:B0-----:R0:W1:Y:S02]  /*86d0*/  SYNCS.PHASECHK.TRANS64.TRYWAIT P0, [R6+URZ], R3 ;  /* 0x00000003060075a7 */ /* 0x001064000800017f */
[----:B-1----:R-:W-:Y:S05]  /*86e0*/  @!P0 NANOSLEEP.SYNCS 0x989680 ;  /* 0x009896800000895d */ /* 0x002fea0003900000 */
[----:B------:R-:W1:Y:S02]  /*86f0*/  @!P0 SYNCS.PHASECHK.TRANS64 P0, [R6+URZ], R3 ;  /* 0x00000003060085a7 */ /* 0x000e64000800007f */
[----:B-1----:R-:W-:Y:S05]  /*8700*/  @!P0 BRA `(.L_x_135) ;  /* 0xfffffffc00f08947 */ /* 0x002fea000383ffff */
[----:B------:R-:W-:Y:S05]  /*8710*/  BRA `(.L_x_179) ;  /* 0xffffffe800d47947 */ /* 0x000fea000383ffff */
.L_x_136:
[----:B0-----:R0:W1:Y:S02]  /*8720*/  SYNCS.PHASECHK.TRANS64.TRYWAIT P0, [R7+URZ], R4 ;  /* 0x00000004070075a7 */ /* 0x001064000800017f */
[----:B-1----:R-:W-:Y:S05]  /*8730*/  @!P0 NANOSLEEP.SYNCS 0x989680 ;  /* 0x009896800000895d */ /* 0x002fea0003900000 */
[----:B------:R-:W1:Y:S02]  /*8740*/  @!P0 SYNCS.PHASECHK.TRANS64 P0, [R7+URZ], R4 ;  /* 0x00000004070085a7 */ /* 0x000e64000800007f */
[----:B-1----:R-:W-:Y:S05]  /*8750*/  @!P0 BRA `(.L_x_136) ;  /* 0xfffffffc00f08947 */ /* 0x002fea000383ffff */
[----:B------:R-:W-:Y:S05]  /*8760*/  BRA `(.L_x_180) ;  /* 0xffffffe800e47947 */ /* 0x000fea000383ffff */
.L_x_137:
[----:B0-----:R0:W1:Y:S02]  /*8770*/  SYNCS.PHASECHK.TRANS64.TRYWAIT P0, [R6+URZ], R3 ;  /* 0x00000003060075a7 */ /* 0x001064000800017f */
[----:B-1----:R-:W-:Y:S05]  /*8780*/  @!P0 NANOSLEEP.SYNCS 0x989680 ;  /* 0x009896800000895d */ /* 0x002fea0003900000 */
[----:B------:R-:W1:Y:S02]  /*8790*/  @!P0 SYNCS.PHASECHK.TRANS64 P0, [R6+URZ], R3 ;  /* 0x00000003060085a7 */ /* 0x000e64000800007f */
[----:B-1----:R-:W-:Y:S05]  /*87a0*/  @!P0 BRA `(.L_x_137) ;  /* 0xfffffffc00f08947 */ /* 0x002fea000383ffff */
[----:B------:R-:W-:Y:S05]  /*87b0*/  BRA `(.L_x_181) ;  /* 0xffffffe800f47947 */ /* 0x000fea000383ffff */
.L_x_138:
[----:B0-----:R0:W1:Y:S02]  /*87c0*/  SYNCS.PHASECHK.TRANS64.TRYWAIT P0, [R7+URZ], R4 ;  /* 0x00000004070075a7 */ /* 0x001064000800017f */
[----:B-1----:R-:W-:Y:S05]  /*87d0*/  @!P0 NANOSLEEP.SYNCS 0x989680 ;  /* 0x009896800000895d */ /* 0x002fea0003900000 */
[----:B------:R-:W1:Y:S02]  /*87e0*/  @!P0 SYNCS.PHASECHK.TRANS64 P0, [R7+URZ], R4 ;  /* 0x00000004070085a7 */ /* 0x000e64000800007f */
[----:B-1----:R-:W-:Y:S05]  /*87f0*/  @!P0 BRA `(.L_x_138) ;  /* 0xfffffffc00f08947 */ /* 0x002fea000383ffff */
[----:B------:R-:W-:Y:S05]  /*8800*/  BRA `(.L_x_182) ;  /* 0xffffffec00047947 */ /* 0x000fea000383ffff */
.L_x_139:
[----:B0-----:R0:W1:Y:S02]  /*8810*/  SYNCS.PHASECHK.TRANS64.TRYWAIT P0, [R6+URZ], R3 ;  /* 0x00000003060075a7 */ /* 0x001064000800017f */
[----:B-1----:R-:W-:Y:S05]  /*8820*/  @!P0 NANOSLEEP.SYNCS 0x989680 ;  /* 0x009896800000895d */ /* 0x002fea0003900000 */
[----:B------:R-:W1:Y:S02]  /*8830*/  @!P0 SYNCS.PHASECHK.TRANS64 P0, [R6+URZ], R3 ;  /* 0x00000003060085a7 */ /* 0x000e64000800007f */
[----:B-1----:R-:W-:Y:S05]  /*8840*/  @!P0 BRA `(.L_x_139) ;  /* 0xfffffffc00f08947 */ /* 0x002fea000383ffff */
[----:B------:R-:W-:Y:S05]  /*8850*/  BRA `(.L_x_183) ;  /* 0xffffffec00147947 */ /* 0x000fea000383ffff */
.L_x_140:
[----:B0-----:R0:W1:Y:S02]  /*8860*/  SYNCS.PHASECHK.TRANS64.TRYWAIT P0, [R7+URZ], R4 ;  /* 0x00000004070075a7 */ /* 0x001064000800017f */
[----:B-1----:R-:W-:Y:S05]  /*8870*/  @!P0 NANOSLEEP.SYNCS 0x989680 ;  /* 0x009896800000895d */ /* 0x002fea0003900000 */
[----:B------:R-:W1:Y:S02]  /*8880*/  @!P0 SYNCS.PHASECHK.TRANS64 P0, [R7+URZ], R4 ;  /* 0x00000004070085a7 */ /* 0x000e64000800007f */
[----:B-1----:R-:W-:Y:S05]  /*8890*/  @!P0 BRA `(.L_x_140) ;  /* 0xfffffffc00f08947 */ /* 0x002fea000383ffff */
[----:B------:R-:W-:Y:S05]  /*88a0*/  BRA `(.L_x_184) ;  /* 0xffffffec00247947 */ /* 0x000fea000383ffff */
.L_x_141:
[----:B0-----:R0:W1:Y:S02]  /*88b0*/  SYNCS.PHASECHK.TRANS64.TRYWAIT P0, [R6+URZ], R3 ;  /* 0x00000003060075a7 */ /* 0x001064000800017f */
[----:B-1----:R-:W-:Y:S05]  /*88c0*/  @!P0 NANOSLEEP.SYNCS 0x989680 ;  /* 0x009896800000895d */ /* 0x002fea0003900000 */
[----:B------:R-:W1:Y:S02]  /*88d0*/  @!P0 SYNCS.PHASECHK.TRANS64 P0, [R6+URZ], R3 ;  /* 0x00000003060085a7 */ /* 0x000e64000800007f */
[----:B-1----:R-:W-:Y:S05]  /*88e0*/  @!P0 BRA `(.L_x_141) ;  /* 0xfffffffc00f08947 */ /* 0x002fea000383ffff */
[----:B------:R-:W-:Y:S05]  /*88f0*/  BRA `(.L_x_185) ;  /* 0xffffffec00347947 */ /* 0x000fea000383ffff */
.L_x_142:
[----:B0-----:R0:W1:Y:S02]  /*8900*/  SYNCS.PHASECHK.TRANS64.TRYWAIT P0, [R7+URZ], R4 ;  /* 0x00000004070075a7 */ /* 0x001064000800017f */
[----:B-1----:R-:W-:Y:S05]  /*8910*/  @!P0 NANOSLEEP.SYNCS 0x989680 ;  /* 0x009896800000895d */ /* 0x002fea0003900000 */
[----:B------:R-:W1:Y:S02]  /*8920*/  @!P0 SYNCS.PHASECHK.TRANS64 P0, [R7+URZ], R4 ;  /* 0x00000004070085a7 */ /* 0x000e64000800007f */
[----:B-1----:R-:W-:Y:S05]  /*8930*/  @!P0 BRA `(.L_x_142) ;  /* 0xfffffffc00f08947 */ /* 0x002fea000383ffff */
[----:B------:R-:W-:Y:S05]  /*8940*/  BRA `(.L_x_186) ;  /* 0xffffffec00447947 */ /* 0x000fea000383ffff */
.L_x_143:
[----:B0-----:R0:W1:Y:S02]  /*8950*/  SYNCS.PHASECHK.TRANS64.TRYWAIT P0, [R6+URZ], R3 ;  /* 0x00000003060075a7 */ /* 0x001064000800017f */
[----:B-1----:R-:W-:Y:S05]  /*8960*/  @!P0 NANOSLEEP.SYNCS 0x989680 ;  /* 0x009896800000895d */ /* 0x002fea0003900000 */
[----:B------:R-:W1:Y:S02]  /*8970*/  @!P0 SYNCS.PHASECHK.TRANS64 P0, [R6+URZ], R3 ;  /* 0x00000003060085a7 */ /* 0x000e64000800007f */
[----:B-1----:R-:W-:Y:S05]  /*8980*/  @!P0 BRA `(.L_x_143) ;  /* 0xfffffffc00f08947 */ /* 0x002fea000383ffff */
[----:B------:R-:W-:Y:S05]  /*8990*/  BRA `(.L_x_187) ;  /* 0xffffffec00547947 */ /* 0x000fea000383ffff */
.L_x_144:
[----:B0-----:R0:W1:Y:S02]  /*89a0*/  SYNCS.PHASECHK.TRANS64.TRYWAIT P0, [R7+URZ], R4 ;  /* 0x00000004070075a7 */ /* 0x001064000800017f */
[----:B-1----:R-:W-:Y:S05]  /*89b0*/  @!P0 NANOSLEEP.SYNCS 0x989680 ;  /* 0x009896800000895d */ /* 0x002fea0003900000 */
[----:B------:R-:W1:Y:S02]  /*89c0*/  @!P0 SYNCS.PHASECHK.TRANS64 P0, [R7+URZ], R4 ;  /* 0x00000004070085a7 */ /* 0x000e64000800007f */
[----:B-1----:R-:W-:Y:S05]  /*89d0*/  @!P0 BRA `(.L_x_144) ;  /* 0xfffffffc00f08947 */ /* 0x002fea000383ffff */
[----:B------:R-:W-:Y:S05]  /*89e0*/  BRA `(.L_x_188) ;  /* 0xffffffec00647947 */ /* 0x000fea000383ffff */
.L_x_145:
[----:B0-----:R0:W1:Y:S02]  /*89f0*/  SYNCS.PHASECHK.TRANS64.TRYWAIT P0, [R6+URZ], R3 ;  /* 0x00000003060075a7 */ /* 0x001064000800017f */
[----:B-1----:R-:W-:Y:S05]  /*8a00*/  @!P0 NANOSLEEP.SYNCS 0x989680 ;  /* 0x009896800000895d */ /* 0x002fea0003900000 */
[----:B------:R-:W1:Y:S02]  /*8a10*/  @!P0 SYNCS.PHASECHK.TRANS64 P0, [R6+URZ], R3 ;  /* 0x00000003060085a7 */ /* 0x000e64000800007f */
[----:B-1----:R-:W-:Y:S05]  /*8a20*/  @!P0 BRA `(.L_x_145) ;  /* 0xfffffffc00f08947 */ /* 0x002fea000383ffff */
[----:B------:R-:W-:Y:S05]  /*8a30*/  BRA `(.L_x_189) ;  /* 0xffffffec00747947 */ /* 0x000fea000383ffff */
.L_x_146:
[----:B0-----:R0:W1:Y:S02]  /*8a40*/  SYNCS.PHASECHK.TRANS64.TRYWAIT P0, [R7+URZ], R4 ;  /* 0x00000004070075a7 */ /* 0x001064000800017f */
[----:B-1----:R-:W-:Y:S05]  /*8a50*/  @!P0 NANOSLEEP.SYNCS 0x989680 ;  /* 0x009896800000895d */ /* 0x002fea0003900000 */
[----:B------:R-:W1:Y:S02]  /*8a60*/  @!P0 SYNCS.PHASECHK.TRANS64 P0, [R7+URZ], R4 ;  /* 0x00000004070085a7 */ /* 0x000e64000800007f */
[----:B-1----:R-:W-:Y:S05]  /*8a70*/  @!P0 BRA `(.L_x_146) ;  /* 0xfffffffc00f08947 */ /* 0x002fea000383ffff */
[----:B------:R-:W-:Y:S05]  /*8a80*/  BRA `(.L_x_190) ;  /* 0xffffffec00847947 */ /* 0x000fea000383ffff */
.L_x_147:
[----:B0-----:R0:W1:Y:S02]  /*8a90*/  SYNCS.PHASECHK.TRANS64.TRYWAIT P0, [R6+URZ], R3 ;  /* 0x00000003060075a7 */ /* 0x001064000800017f */
[----:B-1----:R-:W-:Y:S05]  /*8aa0*/  @!P0 NANOSLEEP.SYNCS 0x989680 ;  /* 0x009896800000895d */ /* 0x002fea0003900000 */
[----:B------:R-:W1:Y:S02]  /*8ab0*/  @!P0 SYNCS.PHASECHK.TRANS64 P0, [R6+URZ], R3 ;  /* 0x00000003060085a7 */ /* 0x000e64000800007f */
[----:B-1----:R-:W-:Y:S05]  /*8ac0*/  @!P0 BRA `(.L_x_147) ;  /* 0xfffffffc00f08947 */ /* 0x002fea000383ffff */
[----:B------:R-:W-:Y:S05]  /*8ad0*/  BRA `(.L_x_191) ;  /* 0xffffffec00947947 */ /* 0x000fea000383ffff */
.L_x_148:
[----:B0-----:R0:W1:Y:S02]  /*8ae0*/  SYNCS.PHASECHK.TRANS64.TRYWAIT P0, [R7+URZ], R4 ;  /* 0x00000004070075a7 */ /* 0x001064000800017f */
[----:B-1----:R-:W-:Y:S05]  /*8af0*/  @!P0 NANOSLEEP.SYNCS 0x989680 ;  /* 0x009896800000895d */ /* 0x002fea0003900000 */
[----:B------:R-:W1:Y:S02]  /*8b00*/  @!P0 SYNCS.PHASECHK.TRANS64 P0, [R7+URZ], R4 ;  /* 0x00000004070085a7 */ /* 0x000e64000800007f */
[----:B-1----:R-:W-:Y:S05]  /*8b10*/  @!P0 BRA `(.L_x_148) ;  /* 0xfffffffc00f08947 */ /* 0x002fea000383ffff */
[----:B------:R-:W-:Y:S05]  /*8b20*/  BRA `(.L_x_192) ;  /* 0xffffffec00a47947 */ /* 0x000fea000383ffff */
.L_x_149:
[----:B0-----:R0:W1:Y:S02]  /*8b30*/  SYNCS.PHASECHK.TRANS64.TRYWAIT P0, [R6+URZ], R3 ;  /* 0x00000003060075a7 */ /* 0x001064000800017f */
[----:B-1----:R-:W-:Y:S05]  /*8b40*/  @!P0 NANOSLEEP.SYNCS 0x989680 ;  /* 0x009896800000895d */ /* 0x002fea0003900000 */
[----:B------:R-:W1:Y:S02]  /*8b50*/  @!P0 SYNCS.PHASECHK.TRANS64 P0, [R6+URZ], R3 ;  /* 0x00000003060085a7 */ /* 0x000e64000800007f */
[----:B-1----:R-:W-:Y:S05]  /*8b60*/  @!P0 BRA `(.L_x_149) ;  /* 0xfffffffc00f08947 */ /* 0x002fea000383ffff */
[----:B------:R-:W-:Y:S05]  /*8b70*/  BRA `(.L_x_193) ;  /* 0xffffffec00b47947 */ /* 0x000fea000383ffff */
.L_x_150:
[----:B0-----:R0:W1:Y:S02]  /*8b80*/  SYNCS.PHASECHK.TRANS64.TRYWAIT P0, [R7+URZ], R4 ;  /* 0x00000004070075a7 */ /* 0x001064000800017f */
[----:B-1----:R-:W-:Y:S05]  /*8b90*/  @!P0 NANOSLEEP.SYNCS 0x989680 ;  /* 0x009896800000895d */ /* 0x002fea0003900000 */
[----:B------:R-:W1:Y:S02]  /*8ba0*/  @!P0 SYNCS.PHASECHK.TRANS64 P0, [R7+URZ], R4 ;  /* 0x00000004070085a7 */ /* 0x000e64000800007f */
[----:B-1----:R-:W-:Y:S05]  /*8bb0*/  @!P0 BRA `(.L_x_150) ;  /* 0xfffffffc00f08947 */ /* 0x002fea000383ffff */
[----:B------:R-:W-:Y:S05]  /*8bc0*/  BRA `(.L_x_194) ;  /* 0xffffffec00c47947 */ /* 0x000fea000383ffff */
.L_x_151:
[----:B0-----:R0:W1:Y:S02]  /*8bd0*/  SYNCS.PHASECHK.TRANS64.TRYWAIT P0, [R6+URZ], R3 ;  /* 0x00000003060075a7 */ /* 0x001064000800017f */
[----:B-1----:R-:W-:Y:S05]  /*8be0*/  @!P0 NANOSLEEP.SYNCS 0x989680 ;  /* 0x009896800000895d */ /* 0x002fea0003900000 */
[----:B------:R-:W1:Y:S02]  /*8bf0*/  @!P0 SYNCS.PHASECHK.TRANS64 P0, [R6+URZ], R3 ;  /* 0x00000003060085a7 */ /* 0x000e64000800007f */
[----:B-1----:R-:W-:Y:S05]  /*8c00*/  @!P0 BRA `(.L_x_151) ;  /* 0xfffffffc00f08947 */ /* 0x002fea000383ffff */
[----:B------:R-:W-:Y:S05]  /*8c10*/  BRA `(.L_x_195) ;  /* 0xffffffec00d47947 */ /* 0x000fea000383ffff */
.L_x_152:
[----:B0-----:R0:W1:Y:S02]  /*8c20*/  SYNCS.PHASECHK.TRANS64.TRYWAIT P0, [R7+URZ], R4 ;  /* 0x00000004070075a7 */ /* 0x001064000800017f */
[----:B-1----:R-:W-:Y:S05]  /*8c30*/  @!P0 NANOSLEEP.SYNCS 0x989680 ;  /* 0x009896800000895d */ /* 0x002fea0003900000 */
[----:B------:R-:W1:Y:S02]  /*8c40*/  @!P0 SYNCS.PHASECHK.TRANS64 P0, [R7+URZ], R4 ;  /* 0x00000004070085a7 */ /* 0x000e64000800007f */
[----:B-1----:R-:W-:Y:S05]  /*8c50*/  @!P0 BRA `(.L_x_152) ;  /* 0xfffffffc00f08947 */ /* 0x002fea000383ffff */
[----:B------:R-:W-:Y:S05]  /*8c60*/  BRA `(.L_x_196) ;  /* 0xffffffec00e47947 */ /* 0x000fea000383ffff */
.L_x_153:
[----:B0-----:R0:W1:Y:S02]  /*8c70*/  SYNCS.PHASECHK.TRANS64.TRYWAIT P0, [R6+URZ], R3 ;  /* 0x00000003060075a7 */ /* 0x001064000800017f */
[----:B-1----:R-:W-:Y:S05]  /*8c80*/  @!P0 NANOSLEEP.SYNCS 0x989680 ;  /* 0x009896800000895d */ /* 0x002fea0003900000 */
[----:B------:R-:W1:Y:S02]  /*8c90*/  @!P0 SYNCS.PHASECHK.TRANS64 P0, [R6+URZ], R3 ;  /* 0x00000003060085a7 */ /* 0x000e64000800007f */
[----:B-1----:R-:W-:Y:S05]  /*8ca0*/  @!P0 BRA `(.L_x_153) ;  /* 0xfffffffc00f08947 */ /* 0x002fea000383ffff */
[----:B------:R-:W-:Y:S05]  /*8cb0*/  BRA `(.L_x_197) ;  /* 0xffffffec00f47947 */ /* 0x000fea000383ffff */
.L_x_154:
[----:B0-----:R0:W1:Y:S02]  /*8cc0*/  SYNCS.PHASECHK.TRANS64.TRYWAIT P0, [R7+URZ], R4 ;  /* 0x00000004070075a7 */ /* 0x001064000800017f */
[----:B-1----:R-:W-:Y:S05]  /*8cd0*/  @!P0 NANOSLEEP.SYNCS 0x989680 ;  /* 0x009896800000895d */ /* 0x002fea0003900000 */
[----:B------:R-:W1:Y:S02]  /*8ce0*/  @!P0 SYNCS.PHASECHK.TRANS64 P0, [R7+URZ], R4 ;  /* 0x00000004070085a7 */ /* 0x000e64000800007f */
[----:B-1----:R-:W-:Y:S05]  /*8cf0*/  @!P0 BRA `(.L_x_154) ;  /* 0xfffffffc00f08947 */ /* 0x002fea000383ffff */
[----:B------:R-:W-:Y:S05]  /*8d00*/  BRA `(.L_x_198) ;  /* 0xfffffff000047947 */ /* 0x000fea000383ffff */
.L_x_155:
[----:B0-----:R0:W1:Y:S02]  /*8d10*/  SYNCS.PHASECHK.TRANS64.TRYWAIT P0, [R6+URZ], R3 ;  /* 0x00000003060075a7 */ /* 0x001064000800017f */
[----:B-1----:R-:W-:Y:S05]  /*8d20*/  @!P0 NANOSLEEP.SYNCS 0x989680 ;  /* 0x009896800000895d */ /* 0x002fea0003900000 */
[----:B------:R-:W1:Y:S02]  /*8d30*/  @!P0 SYNCS.PHASECHK.TRANS64 P0, [R6+URZ], R3 ;  /* 0x00000003060085a7 */ /* 0x000e64000800007f */
[----:B-1----:R-:W-:Y:S05]  /*8d40*/  @!P0 BRA `(.L_x_155) ;  /* 0xfffffffc00f08947 */ /* 0x002fea000383ffff */
[----:B------:R-:W-:Y:S05]  /*8d50*/  BRA `(.L_x_199) ;  /* 0xfffffff000147947 */ /* 0x000fea000383ffff */
.L_x_156:
[----:B0-----:R0:W1:Y:S02]  /*8d60*/  SYNCS.PHASECHK.TRANS64.TRYWAIT P0, [R7+URZ], R4 ;  /* 0x00000004070075a7 */ /* 0x001064000800017f */
[----:B-1----:R-:W-:Y:S05]  /*8d70*/  @!P0 NANOSLEEP.SYNCS 0x989680 ;  /* 0x009896800000895d */ /* 0x002fea0003900000 */
[----:B------:R-:W1:Y:S02]  /*8d80*/  @!P0 SYNCS.PHASECHK.TRANS64 P0, [R7+URZ], R4 ;  /* 0x00000004070085a7 */ /* 0x000e64000800007f */
[----:B-1----:R-:W-:Y:S05]  /*8d90*/  @!P0 BRA `(.L_x_156) ;  /* 0xfffffffc00f08947 */ /* 0x002fea000383ffff */
[----:B------:R-:W-:Y:S05]  /*8da0*/  BRA `(.L_x_200) ;  /* 0xfffffff000247947 */ /* 0x000fea000383ffff */
.L_x_157:
[----:B0-----:R0:W1:Y:S02]  /*8db0*/  SYNCS.PHASECHK.TRANS64.TRYWAIT P0, [R6+URZ], R3 ;  /* 0x00000003060075a7 */ /* 0x001064000800017f */
[----:B-1----:R-:W-:Y:S05]  /*8dc0*/  @!P0 NANOSLEEP.SYNCS 0x989680 ;  /* 0x009896800000895d */ /* 0x002fea0003900000 */
[----:B------:R-:W1:Y:S02]  /*8dd0*/  @!P0 SYNCS.PHASECHK.TRANS64 P0, [R6+URZ], R3 ;  /* 0x00000003060085a7 */ /* 0x000e64000800007f */
[----:B-1----:R-:W-:Y:S05]  /*8de0*/  @!P0 BRA `(.L_x_157) ;  /* 0xfffffffc00f08947 */ /* 0x002fea000383ffff */
[----:B------:R-:W-:Y:S05]  /*8df0*/  BRA `(.L_x_201) ;  /* 0xfffffff000347947 */ /* 0x000fea000383ffff */
.L_x_158:
[----:B0-----:R0:W1:Y:S02]  /*8e00*/  SYNCS.PHASECHK.TRANS64.TRYWAIT P0, [R7+URZ], R4 ;  /* 0x00000004070075a7 */ /* 0x001064000800017f */
[----:B-1----:R-:W-:Y:S05]  /*8e10*/  @!P0 NANOSLEEP.SYNCS 0x989680 ;  /* 0x009896800000895d */ /* 0x002fea0003900000 */
[----:B------:R-:W1:Y:S02]  /*8e20*/  @!P0 SYNCS.PHASECHK.TRANS64 P0, [R7+URZ], R4 ;  /* 0x00000004070085a7 */ /* 0x000e64000800007f */
[----:B-1----:R-:W-:Y:S05]  /*8e30*/  @!P0 BRA `(.L_x_158) ;  /* 0xfffffffc00f08947 */ /* 0x002fea000383ffff */
[----:B------:R-:W-:Y:S05]  /*8e40*/  BRA `(.L_x_202) ;  /* 0xfffffff000447947 */ /* 0x000fea000383ffff */
.L_x_159:
[----:B0-----:R0:W1:Y:S02]  /*8e50*/  SYNCS.PHASECHK.TRANS64.TRYWAIT P0, [R6+URZ], R3 ;  /* 0x00000003060075a7 */ /* 0x001064000800017f */
[----:B-1----:R-:W-:Y:S05]  /*8e60*/  @!P0 NANOSLEEP.SYNCS 0x989680 ;  /* 0x009896800000895d */ /* 0x002fea0003900000 */
[----:B------:R-:W1:Y:S02]  /*8e70*/  @!P0 SYNCS.PHASECHK.TRANS64 P0, [R6+URZ], R3 ;  /* 0x00000003060085a7 */ /* 0x000e64000800007f */
[----:B-1----:R-:W-:Y:S05]  /*8e80*/  @!P0 BRA `(.L_x_159) ;  /* 0xfffffffc00f08947 */ /* 0x002fea000383ffff */
[----:B------:R-:W-:Y:S05]  /*8e90*/  BRA `(.L_x_203) ;  /* 0xfffffff000547947 */ /* 0x000fea000383ffff */
.L_x_160:
[----:B0-----:R0:W1:Y:S02]  /*8ea0*/  SYNCS.PHASECHK.TRANS64.TRYWAIT P0, [R7+URZ], R4 ;  /* 0x00000004070075a7 */ /* 0x001064000800017f */
[----:B-1----:R-:W-:Y:S05]  /*8eb0*/  @!P0 NANOSLEEP.SYNCS 0x989680 ;  /* 0x009896800000895d */ /* 0x002fea0003900000 */
[----:B------:R-:W1:Y:S02]  /*8ec0*/  @!P0 SYNCS.PHASECHK.TRANS64 P0, [R7+URZ], R4 ;  /* 0x00000004070085a7 */ /* 0x000e64000800007f */
[----:B-1----:R-:W-:Y:S05]  /*8ed0*/  @!P0 BRA `(.L_x_160) ;  /* 0xfffffffc00f08947 */ /* 0x002fea000383ffff */
[----:B------:R-:W-:Y:S05]  /*8ee0*/  BRA `(.L_x_204) ;  /* 0xfffffff000647947 */ /* 0x000fea000383ffff */
.L_x_161:
[----:B0-----:R0:W1:Y:S02]  /*8ef0*/  SYNCS.PHASECHK.TRANS64.TRYWAIT P0, [R6+URZ], R3 ;  /* 0x00000003060075a7 */ /* 0x001064000800017f */
[----:B-1----:R-:W-:Y:S05]  /*8f00*/  @!P0 NANOSLEEP.SYNCS 0x989680 ;  /* 0x009896800000895d */ /* 0x002fea0003900000 */
[----:B------:R-:W1:Y:S02]  /*8f10*/  @!P0 SYNCS.PHASECHK.TRANS64 P0, [R6+URZ], R3 ;  /* 0x00000003060085a7 */ /* 0x000e64000800007f */
[----:B-1----:R-:W-:Y:S05]  /*8f20*/  @!P0 BRA `(.L_x_161) ;  /* 0xfffffffc00f08947 */ /* 0x002fea000383ffff */
[----:B------:R-:W-:Y:S05]  /*8f30*/  BRA `(.L_x_205) ;  /* 0xfffffff000747947 */ /* 0x000fea000383ffff */
.L_x_162:
[----:B0-----:R0:W1:Y:S02]  /*8f40*/  SYNCS.PHASECHK.TRANS64.TRYWAIT P0, [R7+URZ], R4 ;  /* 0x00000004070075a7 */ /* 0x001064000800017f */
[----:B-1----:R-:W-:Y:S05]  /*8f50*/  @!P0 NANOSLEEP.SYNCS 0x989680 ;  /* 0x009896800000895d */ /* 0x002fea0003900000 */
[----:B------:R-:W1:Y:S02]  /*8f60*/  @!P0 SYNCS.PHASECHK.TRANS64 P0, [R7+URZ], R4 ;  /* 0x00000004070085a7 */ /* 0x000e64000800007f */
[----:B-1----:R-:W-:Y:S05]  /*8f70*/  @!P0 BRA `(.L_x_162) ;  /* 0xfffffffc00f08947 */ /* 0x002fea000383ffff */
[----:B------:R-:W-:Y:S05]  /*8f80*/  BRA `(.L_x_206) ;  /* 0xfffffff000847947 */ /* 0x000fea000383ffff */
.L_x_163:
[----:B-1----:R1:W2:Y:S02]  /*8f90*/  SYNCS.PHASECHK.TRANS64.TRYWAIT P0, [R6+URZ], R3 ;  /* 0x00000003060075a7 */ /* 0x0022a4000800017f */
[----:B--2---:R-:W-:Y:S05]  /*8fa0*/  @!P0 NANOSLEEP.SYNCS 0x989680 ;  /* 0x009896800000895d */ /* 0x004fea0003900000 */
[----:B------:R-:W2:Y:S02]  /*8fb0*/  @!P0 SYNCS.PHASECHK.TRANS64 P0, [R6+URZ], R3 ;  /* 0x00000003060085a7 */ /* 0x000ea4000800007f */
[----:B--2---:R-:W-:Y:S05]  /*8fc0*/  @!P0 BRA `(.L_x_163) ;  /* 0xfffffffc00f08947 */ /* 0x004fea000383ffff */
[----:B------:R-:W-:Y:S05]  /*8fd0*/  BRA `(.L_x_207) ;  /* 0xfffffff0008c7947 */ /* 0x000fea000383ffff */
.L_x_208:
[----:B------:R-:W-:-:S00]  /*8fe0*/  BRA `(.L_x_208) ;  /* 0xfffffffc00fc7947 */ /* 0x000fc0000383ffff */
[----:B------:R-:W-:-:S00]  /*8ff0*/  NOP ;  /* 0x0000000000007918 */ /* 0x000fc00000000000 */
        /* <DEDUP_REMOVED lines=8> */
.L_x_209:


//--------------------- .nv.shared._ZN7cutlass13device_kernelINS_4gemm6kernel13GemmUniversalIN4cute5tupleIJiiiiEEENS1_10collective13CollectiveMmaINS1_37MainloopSm90TmaGmmaWarpSpecializedFP8ILi37ENS5_IJNS4_1CILi4EEESB_NSA_ILi1EEEEEENS1_35KernelTmaWarpSpecializedCooperativeEEENS5_IJNSA_ILi128EEENSA_ILi64EEENSA_ILi32EEEEEENS_12float_e4m3_tENS5_IJlSC_lEEESK_SL_NS4_8TiledMMAINS4_8MMA_AtomIJNS4_4SM904GMMA30MMA_64x64x32_F32E4M3E4M3_SS_TNILNSP_7ScaleInE1ELSR_1EEEEEENS4_6LayoutINS5_IJNSA_ILi2EEESC_SC_EEENS5_IJSC_NSA_ILi0EEESX_EEEEENS5_IJNS4_10UnderscoreES10_S10_EEEEENS4_23SM90_TMA_LOAD_MULTICASTENS4_14ComposedLayoutINS4_7SwizzleILi1ELi4ELi3EEENS4_18smem_ptr_flag_bitsILi8EEENSU_INS5_IJNSA_ILi8EEESI_EEENS5_IJSI_SC_EEEEEEEvNS4_8identityES13_S1D_vS1E_EENS_8epilogue10collective6detail29Sm90TmaWarpSpecializedAdapterINS1H_15DefaultEpilogueISK_SL_SL_NS1G_6thread17LinearCombinationISK_Li1EffLNS1L_9ScaleType4KindE0ELNS_15FloatRoundStyleE2ESK_EENS1_15EpilogueDefaultEEEEEvvEEEEvNT_6ParamsE --------------------------
	.section	.nv.shared._ZN7cutlass13device_kernelINS_4gemm6kernel13GemmUniversalIN4cute5tupleIJiiiiEEENS1_10collective13CollectiveMmaINS1_37MainloopSm90TmaGmmaWarpSpecializedFP8ILi37ENS5_IJNS4_1CILi4EEESB_NSA_ILi1EEEEEENS1_35KernelTmaWarpSpecializedCooperativeEEENS5_IJNSA_ILi128EEENSA_ILi64EEENSA_ILi32EEEEEENS_12float_e4m3_tENS5_IJlSC_lEEESK_SL_NS4_8TiledMMAINS4_8MMA_AtomIJNS4_4SM904GMMA30MMA_64x64x32_F32E4M3E4M3_SS_TNILNSP_7ScaleInE1ELSR_1EEEEEENS4_6LayoutINS5_IJNSA_ILi2EEESC_SC_EEENS5_IJSC_NSA_ILi0EEESX_EEEEENS5_IJNS4_10UnderscoreES10_S10_EEEEENS4_23SM90_TMA_LOAD_MULTICASTENS4_14ComposedLayoutINS4_7SwizzleILi1ELi4ELi3EEENS4_18smem_ptr_flag_bitsILi8EEENSU_INS5_IJNSA_ILi8EEESI_EEENS5_IJSI_SC_EEEEEEEvNS4_8identityES13_S1D_vS1E_EENS_8epilogue10collective6detail29Sm90TmaWarpSpecializedAdapterINS1H_15DefaultEpilogueISK_SL_SL_NS1G_6thread17LinearCombinationISK_Li1EffLNS1L_9ScaleType4KindE0ELNS_15FloatRoundStyleE2ESK_EENS1_15EpilogueDefaultEEEEEvvEEEEvNT_6ParamsE,"aw",@nobits
	.sectionflags	@""
	.align	16
	.zero		1024


//--------------------- .nv.shared.reserved.0     --------------------------
	.section	.nv.shared.reserved.0,"aw",@nobits
	.weak		__nv_reservedSMEM_offset_0_alias
	.size		__nv_reservedSMEM_offset_0_alias, 0, 0
	.other		__nv_reservedSMEM_offset_0_alias,@"STO_CUDA_RESERVED_SHARED STV_DEFAULT"
__nv_reservedSMEM_offset_0_alias:
	.zero		0


//--------------------- .nv.global                --------------------------
	.section	.nv.global,"aw",@nobits
.nv.global:
	.type		_ZN40_INTERNAL_a773fe7a_4_k_cu_83f6a055_257184cute1_E,@object
	.size		_ZN40_INTERNAL_a773fe7a_4_k_cu_83f6a055_257184cute1_E,(_ZN40_INTERNAL_a773fe7a_4_k_cu_83f6a055_257184cuda3std3__45__cpo6cbeginE - _ZN40_INTERNAL_a773fe7a_4_k_cu_83f6a055_257184cute1_E)
_ZN40_INTERNAL_a773fe7a_4_k_cu_83f6a055_257184cute1_E:
	.zero		1
	.type		_ZN40_INTERNAL_a773fe7a_4_k_cu_83f6a055_257184cuda3std3__45__cpo6cbeginE,@object
	.size		_ZN40_INTERNAL_a773fe7a_4_k_cu_83f6a055_257184cuda3std3__45__cpo6cbeginE,(_ZN40_INTERNAL_a773fe7a_4_k_cu_83f6a055_257184cuda3std3__48in_placeE - _ZN40_INTERNAL_a773fe7a_4_k_cu_83f6a055_257184cuda3std3__45__cpo6cbeginE)
_ZN40_INTERNAL_a773fe7a_4_k_cu_83f6a055_257184cuda3std3__45__cpo6cbeginE:
	.zero		1
	.type		_ZN40_INTERNAL_a773fe7a_4_k_cu_83f6a055_257184cuda3std3__48in_placeE,@object
	.size		_ZN40_INTERNAL_a773fe7a_4_k_cu_83f6a055_257184cuda3std3__48in_placeE,(_ZN40_INTERNAL_a773fe7a_4_k_cu_83f6a055_257184cuda3std6ranges3__45__cpo9iter_moveE - _ZN40_INTERNAL_a773fe7a_4_k_cu_83f6a055_257184cuda3std3__48in_placeE)
_ZN40_INTERNAL_a773fe7a_4_k_cu_83f6a055_257184cuda3std3__48in_placeE:
	.zero		1
	.type		_ZN40_INTERNAL_a773fe7a_4_k_cu_83f6a055_257184cuda3std6ranges3__45__cpo9iter_moveE,@object
	.size		_ZN40_INTERNAL_a773fe7a_4_k_cu_83f6a055_257184cuda3std6ranges3__45__cpo9iter_moveE,(_ZN40_INTERNAL_a773fe7a_4_k_cu_83f6a055_257184cuda3std3__45__cpo5beginE - _ZN40_INTERNAL_a773fe7a_4_k_cu_83f6a055_257184cuda3std6ranges3__45__cpo9iter_moveE)
_ZN40_INTERNAL_a773fe7a_4_k_cu_83f6a055_257184cuda3std6ranges3__45__cpo9iter_moveE:
	.zero		1
	.type		_ZN40_INTERNAL_a773fe7a_4_k_cu_83f6a055_257184cuda3std3__45__cpo5beginE,@object
	.size		_ZN40_INTERNAL_a773fe7a_4_k_cu_83f6a055_257184cuda3std3__45__cpo5beginE,(_ZN40_INTERNAL_a773fe7a_4_k_cu_83f6a055_257184cuda3std3__442_GLOBAL__N__a773fe7a_4_k_cu_83f6a055_257186ignoreE - _ZN40_INTERNAL_a773fe7a_4_k_cu_83f6a055_257184cuda3std3__45__cpo5beginE)
_ZN40_INTERNAL_a773fe7a_4_k_cu_83f6a055_257184cuda3std3__45__cpo5beginE:
	.zero		1
	.type		_ZN40_INTERNAL_a773fe7a_4_k_cu_83f6a055_257184cuda3std3__442_GLOBAL__N__a773fe7a_4_k_cu_83f6a055_257186ignoreE,@object
	.size		_ZN40_INTERNAL_a773fe7a_4_k_cu_83f6a055_257184cuda3std3__442_GLOBAL__N__a773fe7a_4_k_cu_83f6a055_257186ignoreE,(_ZN40_INTERNAL_a773fe7a_4_k_cu_83f6a055_257184cute7productE - _ZN40_INTERNAL_a773fe7a_4_k_cu_83f6a055_257184cuda3std3__442_GLOBAL__N__a773fe7a_4_k_cu_83f6a055_257186ignoreE)
_ZN40_INTERNAL_a773fe7a_4_k_cu_83f6a055_257184cuda3std3__442_GLOBAL__N__a773fe7a_4_k_cu_83f6a055_257186ignoreE:
	.zero		1
	.type		_ZN40_INTERNAL_a773fe7a_4_k_cu_83f6a055_257184cute7productE,@object
	.size		_ZN40_INTERNAL_a773fe7a_4_k_cu_83f6a055_257184cute7productE,(_ZN40_INTERNAL_a773fe7a_4_k_cu_83f6a055_257184cuda3std3__45__cpo3endE - _ZN40_INTERNAL_a773fe7a_4_k_cu_83f6a055_257184cute7productE)
_ZN40_INTERNAL_a773fe7a_4_k_cu_83f6a055_257184cute7productE:
	.zero		1
	.type		_ZN40_INTERNAL_a773fe7a_4_k_cu_83f6a055_257184cuda3std3__45__cpo3endE,@object
	.size		_ZN40_INTERNAL_a773fe7a_4_k_cu_83f6a055_257184cuda3std3__45__cpo3endE,(_ZN40_INTERNAL_a773fe7a_4_k_cu_83f6a055_257184cuda3std3__419piecewise_constructE - _ZN40_INTERNAL_a773fe7a_4_k_cu_83f6a055_257184cuda3std3__45__cpo3endE)
_ZN40_INTERNAL_a773fe7a_4_k_cu_83f6a055_257184cuda3std3__45__cpo3endE:
	.zero		1
	.type		_ZN40_INTERNAL_a773fe7a_4_k_cu_83f6a055_257184cuda3std3__419piecewise_constructE,@object
	.size		_ZN40_INTERNAL_a773fe7a_4_k_cu_83f6a055_257184cuda3std3__419piecewise_constructE,(_ZN40_INTERNAL_a773fe7a_4_k_cu_83f6a055_257184cuda3std3__45__cpo4cendE - _ZN40_INTERNAL_a773fe7a_4_k_cu_83f6a055_257184cuda3std3__419piecewise_constructE)
_ZN40_INTERNAL_a773fe7a_4_k_cu_83f6a055_257184cuda3std3__419piecewise_constructE:
	.zero		1
	.type		_ZN40_INTERNAL_a773fe7a_4_k_cu_83f6a055_257184cuda3std3__45__cpo4cendE,@object
	.size		_ZN40_INTERNAL_a773fe7a_4_k_cu_83f6a055_257184cuda3std3__45__cpo4cendE,(_ZN40_INTERNAL_a773fe7a_4_k_cu_83f6a055_257184cuda3std6ranges3__45__cpo4swapE - _ZN40_INTERNAL_a773fe7a_4_k_cu_83f6a055_257184cuda3std3__45__cpo4cendE)
_ZN40_INTERNAL_a773fe7a_4_k_cu_83f6a055_257184cuda3std3__45__cpo4cendE:
	.zero		1
	.type		_ZN40_INTERNAL_a773fe7a_4_k_cu_83f6a055_257184cuda3std6ranges3__45__cpo4swapE,@object
	.size		_ZN40_INTERNAL_a773fe7a_4_k_cu_83f6a055_257184cuda3std6ranges3__45__cpo4swapE,(.L_7 - _ZN40_INTERNAL_a773fe7a_4_k_cu_83f6a055_257184cuda3std6ranges3__45__cpo4swapE)
_ZN40_INTERNAL_a773fe7a_4_k_cu_83f6a055_257184cuda3std6ranges3__45__cpo4swapE:
	.zero		1
.L_7:


//--------------------- .nv.constant0._ZN7cutlass13device_kernelINS_4gemm6kernel13GemmUniversalIN4cute5tupleIJiiiiEEENS1_10collective13CollectiveMmaINS1_37MainloopSm90TmaGmmaWarpSpecializedFP8ILi37ENS5_IJNS4_1CILi4EEESB_NSA_ILi1EEEEEENS1_35KernelTmaWarpSpecializedCooperativeEEENS5_IJNSA_ILi128EEENSA_ILi64EEENSA_ILi32EEEEEENS_12float_e4m3_tENS5_IJlSC_lEEESK_SL_NS4_8TiledMMAINS4_8MMA_AtomIJNS4_4SM904GMMA30MMA_64x64x32_F32E4M3E4M3_SS_TNILNSP_7ScaleInE1ELSR_1EEEEEENS4_6LayoutINS5_IJNSA_ILi2EEESC_SC_EEENS5_IJSC_NSA_ILi0EEESX_EEEEENS5_IJNS4_10UnderscoreES10_S10_EEEEENS4_23SM90_TMA_LOAD_MULTICASTENS4_14ComposedLayoutINS4_7SwizzleILi1ELi4ELi3EEENS4_18smem_ptr_flag_bitsILi8EEENSU_INS5_IJNSA_ILi8EEESI_EEENS5_IJSI_SC_EEEEEEEvNS4_8identityES13_S1D_vS1E_EENS_8epilogue10collective6detail29Sm90TmaWarpSpecializedAdapterINS1H_15DefaultEpilogueISK_SL_SL_NS1G_6thread17LinearCombinationISK_Li1EffLNS1L_9ScaleType4KindE0ELNS_15FloatRoundStyleE2ESK_EENS1_15EpilogueDefaultEEEEEvvEEEEvNT_6ParamsE --------------------------
	.section	.nv.constant0._ZN7cutlass13device_kernelINS_4gemm6kernel13GemmUniversalIN4cute5tupleIJiiiiEEENS1_10collective13CollectiveMmaINS1_37MainloopSm90TmaGmmaWarpSpecializedFP8ILi37ENS5_IJNS4_1CILi4EEESB_NSA_ILi1EEEEEENS1_35KernelTmaWarpSpecializedCooperativeEEENS5_IJNSA_ILi128EEENSA_ILi64EEENSA_ILi32EEEEEENS_12float_e4m3_tENS5_IJlSC_lEEESK_SL_NS4_8TiledMMAINS4_8MMA_AtomIJNS4_4SM904GMMA30MMA_64x64x32_F32E4M3E4M3_SS_TNILNSP_7ScaleInE1ELSR_1EEEEEENS4_6LayoutINS5_IJNSA_ILi2EEESC_SC_EEENS5_IJSC_NSA_ILi0EEESX_EEEEENS5_IJNS4_10UnderscoreES10_S10_EEEEENS4_23SM90_TMA_LOAD_MULTICASTENS4_14ComposedLayoutINS4_7SwizzleILi1ELi4ELi3EEENS4_18smem_ptr_flag_bitsILi8EEENSU_INS5_IJNSA_ILi8EEESI_EEENS5_IJSI_SC_EEEEEEEvNS4_8identityES13_S1D_vS1E_EENS_8epilogue10collective6detail29Sm90TmaWarpSpecializedAdapterINS1H_15DefaultEpilogueISK_SL_SL_NS1G_6thread17LinearCombinationISK_Li1EffLNS1L_9ScaleType4KindE0ELNS_15FloatRoundStyleE2ESK_EENS1_15EpilogueDefaultEEEEEvvEEEEvNT_6ParamsE,"a",@progbits
	.sectionflags	@""
	.align	4
.nv.constant0._ZN7cutlass13device_kernelINS_4gemm6kernel13GemmUniversalIN4cute5tupleIJiiiiEEENS1_10collective13CollectiveMmaINS1_37MainloopSm90TmaGmmaWarpSpecializedFP8ILi37ENS5_IJNS4_1CILi4EEESB_NSA_ILi1EEEEEENS1_35KernelTmaWarpSpecializedCooperativeEEENS5_IJNSA_ILi128EEENSA_ILi64EEENSA_ILi32EEEEEENS_12float_e4m3_tENS5_IJlSC_lEEESK_SL_NS4_8TiledMMAINS4_8MMA_AtomIJNS4_4SM904GMMA30MMA_64x64x32_F32E4M3E4M3_SS_TNILNSP_7ScaleInE1ELSR_1EEEEEENS4_6LayoutINS5_IJNSA_ILi2EEESC_SC_EEENS5_IJSC_NSA_ILi0EEESX_EEEEENS5_IJNS4_10UnderscoreES10_S10_EEEEENS4_23SM90_TMA_LOAD_MULTICASTENS4_14ComposedLayoutINS4_7SwizzleILi1ELi4ELi3EEENS4_18smem_ptr_flag_bitsILi8EEENSU_INS5_IJNSA_ILi8EEESI_EEENS5_IJSI_SC_EEEEEEEvNS4_8identityES13_S1D_vS1E_EENS_8epilogue10collective6detail29Sm90TmaWarpSpecializedAdapterINS1H_15DefaultEpilogueISK_SL_SL_NS1G_6thread17LinearCombinationISK_Li1EffLNS1L_9ScaleType4KindE0ELNS_15FloatRoundStyleE2ESK_EENS1_15EpilogueDefaultEEEEEvvEEEEvNT_6ParamsE:
	.zero		1664


//--------------------- SYMBOLS --------------------------

	.type		.nv.reservedSmem.offset0,@object
	.size		.nv.reservedSmem.offset0,0x4
